	.target	sm_100a

	.elftype	@"ET_EXEC"


//--------------------- .note.nv.tkinfo           --------------------------
	.section	.note.nv.tkinfo,"",@"SHT_NOTE"
	.sectionflags	@"SHF_NOTE_NV_TKINFO"
	.tkinfo
        /*0018*/ 	.word	0x00000002
        /*0030*/ 	.string	""
        /*0030*/ 	.string	"ptxas"
        /*0030*/ 	.string	"Cuda compilation tools, release 13.0, V13.0.88"
        /*0030*/ 	.string	"Build cuda_13.0.r13.0/compiler.36424714_0"
        /*0030*/ 	.string	"-arch sm_100a -m 64 "



//--------------------- .note.nv.cuinfo           --------------------------
	.section	.note.nv.cuinfo,"",@"SHT_NOTE"
	.sectionflags	@"SHF_NOTE_NV_CUINFO"
        /*0018*/ 	.short	0x0002
        /*001a*/ 	.short	0x0064
        /*001c*/ 	.short	0x0082
	.zero		2


//--------------------- .nv.info                  --------------------------
	.section	.nv.info,"",@"SHT_CUDA_INFO"
	.align	4


	//----- nvinfo : EIATTR_REGCOUNT
	.align		4
        /*0000*/ 	.byte	0x04, 0x2f
        /*0002*/ 	.short	(.L_19 - .L_18)
	.align		4
.L_18:
        /*0004*/ 	.word	index@(_ZN7cutlass13device_kernelINS_4conv6kernel13ConvUniversalINS1_16ConvProblemShapeILNS1_8OperatorE0ELi2EEENS1_10collective14CollectiveConvINS1_47MainloopSm100TmaUmmaWarpSpecializedImplicitGemmILS5_0ELi13ELi2ELi1ELi2EN4cute5tupleIJNSA_1CILi2EEENSC_ILi1EEESE_EEEEENSB_IJNSC_ILi64EEESH_NSB_IJSH_EEEEEENS_6half_tESK_NSA_8TiledMMAINSA_8MMA_AtomIJNSA_20SM100_MMA_F16BF16_SSISK_SK_fLi64ELi64ELNSA_4UMMA5MajorE0ELSP_0ELNSO_7ScaleInE0ELSQ_0EEEEEENSA_6LayoutINSB_IJSE_SE_SE_EEENSB_IJNSC_ILi0EEESV_SV_EEEEENSB_IJNSA_10UnderscoreESY_SY_EEEEENS7_6detail27Sm100ImplicitGemmTileTraitsINSA_20SM90_TMA_LOAD_IM2COLENSA_14ComposedLayoutINSA_7SwizzleILi3ELi4ELi3EEENSA_18smem_ptr_flag_bitsILi16EEENST_INSB_IJNSC_ILi8EEESH_EEENSB_IJSH_SE_EEEEEEEvEENS12_INSA_23SM90_TMA_LOAD_MULTICASTES1D_vEEEENS_8epilogue10collective18CollectiveEpilogueINS1I_23Sm100TmaWarpSpecializedILi3ELi2ELi16ELb1ELb0EEEJSJ_NSB_IJNST_ISH_SE_EENST_INSC_ILi32EEESE_EEEEESK_NSB_IJNSB_IJlllEEESE_SV_EEESK_S1S_NS1I_6fusion15FusionCallbacksIS1M_NS1T_17LinearCombinationISK_fSK_fLNS_15FloatRoundStyleE2EEESJ_S1Q_JEEENSA_5SM1004TMEM4LOAD26SM100_TMEM_LOAD_16dp256b4xES13_NS14_INS15_ILi2ELi4ELi3EEES18_NST_INSB_IJS19_S1O_EEENSB_IJS1O_SE_EEEEEEENSA_17SM75_U32x4_LDSM_NENSA_21SM90_TMA_STORE_IM2COLES27_NSA_17SM90_U32x4_STSM_NENSA_39AutoVectorizingCopyWithAssumedAlignmentILi128EEEEEEvvEEEEvNT_6ParamsE)
        /*0008*/ 	.word	0x00000047


	//----- nvinfo : EIATTR_FRAME_SIZE
	.align		4
.L_19:
        /*000c*/ 	.byte	0x04, 0x11
        /*000e*/ 	.short	(.L_21 - .L_20)
	.align		4
.L_20:
        /*0010*/ 	.word	index@($__internal_2_$__cuda_sm10x_tcgen05_guardrail_trap_unallocated_columns_being_dealloced)
        /*0014*/ 	.word	0x00000008


	//----- nvinfo : EIATTR_FRAME_SIZE
	.align		4
.L_21:
        /*0018*/ 	.byte	0x04, 0x11
        /*001a*/ 	.short	(.L_23 - .L_22)
	.align		4
.L_22:
        /*001c*/ 	.word	index@($__internal_1_$__cuda_sm10x_tcgen05_guardrail_trap_phase_invalid_during_alloc)
        /*0020*/ 	.word	0x00000008


	//----- nvinfo : EIATTR_FRAME_SIZE
	.align		4
.L_23:
        /*0024*/ 	.byte	0x04, 0x11
        /*0026*/ 	.short	(.L_25 - .L_24)
	.align		4
.L_24:
        /*0028*/ 	.word	index@($__internal_0_$__cuda_sm10x_tcgen05_guardrail_trap_col_being_dealloced_not_returned_by_alloc)
        /*002c*/ 	.word	0x00000008


	//----- nvinfo : EIATTR_FRAME_SIZE
	.align		4
.L_25:
        /*0030*/ 	.byte	0x04, 0x11
        /*0032*/ 	.short	(.L_27 - .L_26)
	.align		4
.L_26:
        /*0034*/ 	.word	index@(_ZN7cutlass13device_kernelINS_4conv6kernel13ConvUniversalINS1_16ConvProblemShapeILNS1_8OperatorE0ELi2EEENS1_10collective14CollectiveConvINS1_47MainloopSm100TmaUmmaWarpSpecializedImplicitGemmILS5_0ELi13ELi2ELi1ELi2EN4cute5tupleIJNSA_1CILi2EEENSC_ILi1EEESE_EEEEENSB_IJNSC_ILi64EEESH_NSB_IJSH_EEEEEENS_6half_tESK_NSA_8TiledMMAINSA_8MMA_AtomIJNSA_20SM100_MMA_F16BF16_SSISK_SK_fLi64ELi64ELNSA_4UMMA5MajorE0ELSP_0ELNSO_7ScaleInE0ELSQ_0EEEEEENSA_6LayoutINSB_IJSE_SE_SE_EEENSB_IJNSC_ILi0EEESV_SV_EEEEENSB_IJNSA_10UnderscoreESY_SY_EEEEENS7_6detail27Sm100ImplicitGemmTileTraitsINSA_20SM90_TMA_LOAD_IM2COLENSA_14ComposedLayoutINSA_7SwizzleILi3ELi4ELi3EEENSA_18smem_ptr_flag_bitsILi16EEENST_INSB_IJNSC_ILi8EEESH_EEENSB_IJSH_SE_EEEEEEEvEENS12_INSA_23SM90_TMA_LOAD_MULTICASTES1D_vEEEENS_8epilogue10collective18CollectiveEpilogueINS1I_23Sm100TmaWarpSpecializedILi3ELi2ELi16ELb1ELb0EEEJSJ_NSB_IJNST_ISH_SE_EENST_INSC_ILi32EEESE_EEEEESK_NSB_IJNSB_IJlllEEESE_SV_EEESK_S1S_NS1I_6fusion15FusionCallbacksIS1M_NS1T_17LinearCombinationISK_fSK_fLNS_15FloatRoundStyleE2EEESJ_S1Q_JEEENSA_5SM1004TMEM4LOAD26SM100_TMEM_LOAD_16dp256b4xES13_NS14_INS15_ILi2ELi4ELi3EEES18_NST_INSB_IJS19_S1O_EEENSB_IJS1O_SE_EEEEEEENSA_17SM75_U32x4_LDSM_NENSA_21SM90_TMA_STORE_IM2COLES27_NSA_17SM90_U32x4_STSM_NENSA_39AutoVectorizingCopyWithAssumedAlignmentILi128EEEEEEvvEEEEvNT_6ParamsE)
        /*0038*/ 	.word	0x00000008


	//----- nvinfo : EIATTR_MIN_STACK_SIZE
	.align		4
.L_27:
        /*003c*/ 	.byte	0x04, 0x12
        /*003e*/ 	.short	(.L_29 - .L_28)
	.align		4
.L_28:
        /*0040*/ 	.word	index@(_ZN7cutlass13device_kernelINS_4conv6kernel13ConvUniversalINS1_16ConvProblemShapeILNS1_8OperatorE0ELi2EEENS1_10collective14CollectiveConvINS1_47MainloopSm100TmaUmmaWarpSpecializedImplicitGemmILS5_0ELi13ELi2ELi1ELi2EN4cute5tupleIJNSA_1CILi2EEENSC_ILi1EEESE_EEEEENSB_IJNSC_ILi64EEESH_NSB_IJSH_EEEEEENS_6half_tESK_NSA_8TiledMMAINSA_8MMA_AtomIJNSA_20SM100_MMA_F16BF16_SSISK_SK_fLi64ELi64ELNSA_4UMMA5MajorE0ELSP_0ELNSO_7ScaleInE0ELSQ_0EEEEEENSA_6LayoutINSB_IJSE_SE_SE_EEENSB_IJNSC_ILi0EEESV_SV_EEEEENSB_IJNSA_10UnderscoreESY_SY_EEEEENS7_6detail27Sm100ImplicitGemmTileTraitsINSA_20SM90_TMA_LOAD_IM2COLENSA_14ComposedLayoutINSA_7SwizzleILi3ELi4ELi3EEENSA_18smem_ptr_flag_bitsILi16EEENST_INSB_IJNSC_ILi8EEESH_EEENSB_IJSH_SE_EEEEEEEvEENS12_INSA_23SM90_TMA_LOAD_MULTICASTES1D_vEEEENS_8epilogue10collective18CollectiveEpilogueINS1I_23Sm100TmaWarpSpecializedILi3ELi2ELi16ELb1ELb0EEEJSJ_NSB_IJNST_ISH_SE_EENST_INSC_ILi32EEESE_EEEEESK_NSB_IJNSB_IJlllEEESE_SV_EEESK_S1S_NS1I_6fusion15FusionCallbacksIS1M_NS1T_17LinearCombinationISK_fSK_fLNS_15FloatRoundStyleE2EEESJ_S1Q_JEEENSA_5SM1004TMEM4LOAD26SM100_TMEM_LOAD_16dp256b4xES13_NS14_INS15_ILi2ELi4ELi3EEES18_NST_INSB_IJS19_S1O_EEENSB_IJS1O_SE_EEEEEEENSA_17SM75_U32x4_LDSM_NENSA_21SM90_TMA_STORE_IM2COLES27_NSA_17SM90_U32x4_STSM_NENSA_39AutoVectorizingCopyWithAssumedAlignmentILi128EEEEEEvvEEEEvNT_6ParamsE)
        /*0044*/ 	.word	0x00000008
.L_29:


//--------------------- .nv.compat                --------------------------
	.section	.nv.compat,"",@"SHT_CUDA_COMPAT_INFO"
	.align	4
        /*0000*/ 	.byte	0x02, 0x09, 0x01, 0x00, 0x02, 0x02, 0x02, 0x00, 0x02, 0x05, 0x05, 0x00, 0x03, 0x07, 0x01, 0x01
        /*0010*/ 	.byte	0x02, 0x03, 0x01, 0x00, 0x02, 0x06, 0x01, 0x00, 0x04, 0x0b, 0x08, 0x00, 0x09, 0x00, 0x00, 0x00
        /*0020*/ 	.byte	0x00, 0x00, 0x00, 0x00


//--------------------- .nv.info._ZN7cutlass13device_kernelINS_4conv6kernel13ConvUniversalINS1_16ConvProblemShapeILNS1_8OperatorE0ELi2EEENS1_10collective14CollectiveConvINS1_47MainloopSm100TmaUmmaWarpSpecializedImplicitGemmILS5_0ELi13ELi2ELi1ELi2EN4cute5tupleIJNSA_1CILi2EEENSC_ILi1EEESE_EEEEENSB_IJNSC_ILi64EEESH_NSB_IJSH_EEEEEENS_6half_tESK_NSA_8TiledMMAINSA_8MMA_AtomIJNSA_20SM100_MMA_F16BF16_SSISK_SK_fLi64ELi64ELNSA_4UMMA5MajorE0ELSP_0ELNSO_7ScaleInE0ELSQ_0EEEEEENSA_6LayoutINSB_IJSE_SE_SE_EEENSB_IJNSC_ILi0EEESV_SV_EEEEENSB_IJNSA_10UnderscoreESY_SY_EEEEENS7_6detail27Sm100ImplicitGemmTileTraitsINSA_20SM90_TMA_LOAD_IM2COLENSA_14ComposedLayoutINSA_7SwizzleILi3ELi4ELi3EEENSA_18smem_ptr_flag_bitsILi16EEENST_INSB_IJNSC_ILi8EEESH_EEENSB_IJSH_SE_EEEEEEEvEENS12_INSA_23SM90_TMA_LOAD_MULTICASTES1D_vEEEENS_8epilogue10collective18CollectiveEpilogueINS1I_23Sm100TmaWarpSpecializedILi3ELi2ELi16ELb1ELb0EEEJSJ_NSB_IJNST_ISH_SE_EENST_INSC_ILi32EEESE_EEEEESK_NSB_IJNSB_IJlllEEESE_SV_EEESK_S1S_NS1I_6fusion15FusionCallbacksIS1M_NS1T_17LinearCombinationISK_fSK_fLNS_15FloatRoundStyleE2EEESJ_S1Q_JEEENSA_5SM1004TMEM4LOAD26SM100_TMEM_LOAD_16dp256b4xES13_NS14_INS15_ILi2ELi4ELi3EEES18_NST_INSB_IJS19_S1O_EEENSB_IJS1O_SE_EEEEEEENSA_17SM75_U32x4_LDSM_NENSA_21SM90_TMA_STORE_IM2COLES27_NSA_17SM90_U32x4_STSM_NENSA_39AutoVectorizingCopyWithAssumedAlignmentILi128EEEEEEvvEEEEvNT_6ParamsE --------------------------
	.section	.nv.info._ZN7cutlass13device_kernelINS_4conv6kernel13ConvUniversalINS1_16ConvProblemShapeILNS1_8OperatorE0ELi2EEENS1_10collective14CollectiveConvINS1_47MainloopSm100TmaUmmaWarpSpecializedImplicitGemmILS5_0ELi13ELi2ELi1ELi2EN4cute5tupleIJNSA_1CILi2EEENSC_ILi1EEESE_EEEEENSB_IJNSC_ILi64EEESH_NSB_IJSH_EEEEEENS_6half_tESK_NSA_8TiledMMAINSA_8MMA_AtomIJNSA_20SM100_MMA_F16BF16_SSISK_SK_fLi64ELi64ELNSA_4UMMA5MajorE0ELSP_0ELNSO_7ScaleInE0ELSQ_0EEEEEENSA_6LayoutINSB_IJSE_SE_SE_EEENSB_IJNSC_ILi0EEESV_SV_EEEEENSB_IJNSA_10UnderscoreESY_SY_EEEEENS7_6detail27Sm100ImplicitGemmTileTraitsINSA_20SM90_TMA_LOAD_IM2COLENSA_14ComposedLayoutINSA_7SwizzleILi3ELi4ELi3EEENSA_18smem_ptr_flag_bitsILi16EEENST_INSB_IJNSC_ILi8EEESH_EEENSB_IJSH_SE_EEEEEEEvEENS12_INSA_23SM90_TMA_LOAD_MULTICASTES1D_vEEEENS_8epilogue10collective18CollectiveEpilogueINS1I_23Sm100TmaWarpSpecializedILi3ELi2ELi16ELb1ELb0EEEJSJ_NSB_IJNST_ISH_SE_EENST_INSC_ILi32EEESE_EEEEESK_NSB_IJNSB_IJlllEEESE_SV_EEESK_S1S_NS1I_6fusion15FusionCallbacksIS1M_NS1T_17LinearCombinationISK_fSK_fLNS_15FloatRoundStyleE2EEESJ_S1Q_JEEENSA_5SM1004TMEM4LOAD26SM100_TMEM_LOAD_16dp256b4xES13_NS14_INS15_ILi2ELi4ELi3EEES18_NST_INSB_IJS19_S1O_EEENSB_IJS1O_SE_EEEEEEENSA_17SM75_U32x4_LDSM_NENSA_21SM90_TMA_STORE_IM2COLES27_NSA_17SM90_U32x4_STSM_NENSA_39AutoVectorizingCopyWithAssumedAlignmentILi128EEEEEEvvEEEEvNT_6ParamsE,"",@"SHT_CUDA_INFO"
	.sectionflags	@""
	.align	4


	//----- nvinfo : EIATTR_CUDA_API_VERSION
	.align		4
        /*0000*/ 	.byte	0x04, 0x37
        /*0002*/ 	.short	(.L_31 - .L_30)
.L_30:
        /*0004*/ 	.word	0x00000082


	//----- nvinfo : EIATTR_KPARAM_INFO
	.align		4
.L_31:
        /*0008*/ 	.byte	0x04, 0x17
        /*000a*/ 	.short	(.L_33 - .L_32)
.L_32:
        /*000c*/ 	.word	0x00000000
        /*0010*/ 	.short	0x0000
        /*0012*/ 	.short	0x0000
        /*0014*/ 	.byte	0x00, 0xf0, 0x01, 0x20


	//----- nvinfo : EIATTR_AT_ENTRY_FRAGMENTS
	.align		4
.L_33:
        /*0018*/ 	.byte	0x04, 0x4f
        /*001a*/ 	.short	(.L_35 - .L_34)


	//   ....[0]....
.L_34:
        /*001c*/ 	.word	0x00000006


	//----- nvinfo : EIATTR_RESERVED_SMEM_USED
	.align		4
.L_35:
        /*0020*/ 	.byte	0x01, 0x41
	.zero		2


	//----- nvinfo : EIATTR_SPARSE_MMA_MASK
	.align		4
        /*0024*/ 	.byte	0x03, 0x50
        /*0026*/ 	.short	0x0000


	//----- nvinfo : EIATTR_TCGEN05_1CTA_USED
	.align		4
        /*0028*/ 	.byte	0x01, 0x51
	.zero		2


	//----- nvinfo : EIATTR_MAXREG_COUNT
	.align		4
        /*002c*/ 	.byte	0x03, 0x1b
        /*002e*/ 	.short	0x00ff


	//----- nvinfo : EIATTR_NUM_BARRIERS
	.align		4
        /*0030*/ 	.byte	0x02, 0x4c
        /*0032*/ 	.byte	0x07
	.zero		1


	//----- nvinfo : EIATTR_EXTERNS
	.align		4
        /*0034*/ 	.byte	0x04, 0x0f
        /*0036*/ 	.short	(.L_37 - .L_36)


	//   ....[0]....
	.align		4
.L_36:
        /*0038*/ 	.word	index@(__assertfail)


	//----- nvinfo : EIATTR_MERCURY_ISA_VERSION
	.align		4
.L_37:
        /*003c*/ 	.byte	0x03, 0x5f
        /*003e*/ 	.short	0x0101


	//----- nvinfo : EIATTR_INT_WARP_WIDE_INSTR_OFFSETS
	.align		4
        /*0040*/ 	.byte	0x04, 0x31
        /*0042*/ 	.short	(.L_39 - .L_38)


	//   ....[0]....
.L_38:
        /*0044*/ 	.word	0x00004220


	//   ....[1]....
        /*0048*/ 	.word	0x00004240


	//   ....[2]....
        /*004c*/ 	.word	0x00004270


	//   ....[3]....
        /*0050*/ 	.word	0x00004ee0


	//   ....[4]....
        /*0054*/ 	.word	0x00005020


	//   ....[5]....
        /*0058*/ 	.word	0x00005120


	//   ....[6]....
        /*005c*/ 	.word	0x00005220


	//----- nvinfo : EIATTR_COOP_GROUP_MASK_REGIDS
	.align		4
.L_39:
        /*0060*/ 	.byte	0x04, 0x29
        /*0062*/ 	.short	(.L_41 - .L_40)


	//   ....[0]....
.L_40:
        /*0064*/ 	.word	0xffffffff


	//   ....[1]....
        /*0068*/ 	.word	0xffffffff


	//   ....[2]....
        /*006c*/ 	.word	0xffffffff


	//   ....[3]....
        /*0070*/ 	.word	0xffffffff


	//   ....[4]....
        /*0074*/ 	.word	0xffffffff


	//   ....[5]....
        /*0078*/ 	.word	0xffffffff


	//   ....[6]....
        /*007c*/ 	.word	0xffffffff


	//   ....[7]....
        /*0080*/ 	.word	0xffffffff


	//   ....[8]....
        /*0084*/ 	.word	0xffffffff


	//   ....[9]....
        /*0088*/ 	.word	0xffffffff


	//   ....[10]....
        /*008c*/ 	.word	0xffffffff


	//   ....[11]....
        /*0090*/ 	.word	0xffffffff


	//   ....[12]....
        /*0094*/ 	.word	0xffffffff


	//----- nvinfo : EIATTR_COOP_GROUP_INSTR_OFFSETS
	.align		4
.L_41:
        /*0098*/ 	.byte	0x04, 0x28
        /*009a*/ 	.short	(.L_43 - .L_42)


	//   ....[0]....
.L_42:
        /*009c*/ 	.word	0x00000090


	//   ....[1]....
        /*00a0*/ 	.word	0x00000500


	//   ....[2]....
        /*00a4*/ 	.word	0x000007e0


	//   ....[3]....
        /*00a8*/ 	.word	0x00000960


	//   ....[4]....
        /*00ac*/ 	.word	0x00000a60


	//   ....[5]....
        /*00b0*/ 	.word	0x00000bb0


	//   ....[6]....
        /*00b4*/ 	.word	0x00000db0


	//   ....[7]....
        /*00b8*/ 	.word	0x00002420


	//   ....[8]....
        /*00bc*/ 	.word	0x00003540


	//   ....[9]....
        /*00c0*/ 	.word	0x00003750


	//   ....[10]....
        /*00c4*/ 	.word	0x00003780


	//   ....[11]....
        /*00c8*/ 	.word	0x00004100


	//   ....[12]....
        /*00cc*/ 	.word	0x00004340


	//----- nvinfo : EIATTR_VRC_CTA_INIT_COUNT
	.align		4
.L_43:
        /*00d0*/ 	.byte	0x02, 0x4a
        /*00d2*/ 	.byte	0x80
	.zero		1


	//----- nvinfo : EIATTR_SYSCALL_OFFSETS
	.align		4
        /*00d4*/ 	.byte	0x04, 0x46
        /*00d6*/ 	.short	(.L_45 - .L_44)


	//   ....[0]....
.L_44:
        /*00d8*/ 	.word	0x00005f70


	//   ....[1]....
        /*00dc*/ 	.word	0x00006060


	//   ....[2]....
        /*00e0*/ 	.word	0x000069a0


	//   ....[3]....
        /*00e4*/ 	.word	0x00007310


	//----- nvinfo : EIATTR_MBARRIER_INSTR_OFFSETS
	.align		4
.L_45:
        /*00e8*/ 	.byte	0x04, 0x39
        /*00ea*/ 	.short	(.L_47 - .L_46)


	//   ....[0]....
.L_46:
        /*00ec*/ 	.word	0x00000620
        /*00f0*/ 	.word	0x000000ff
        /*00f4*/ 	.word	0x00000000
        /*00f8*/ 	.short	0x0100
        /*00fa*/ 	.byte	0x04
	.zero		1


	//   ....[1]....
        /*00fc*/ 	.word	0x00000630
        /*0100*/ 	.word	0x000000ff
        /*0104*/ 	.word	0x00000068
        /*0108*/ 	.short	0x0100
        /*010a*/ 	.byte	0x04
	.zero		1


	//   ....[2]....
        /*010c*/ 	.word	0x00000640
        /*0110*/ 	.word	0x000000ff
        /*0114*/ 	.word	0x00000008
        /*0118*/ 	.short	0x0100
        /*011a*/ 	.byte	0x04
	.zero		1


	//   ....[3]....
        /*011c*/ 	.word	0x00000650
        /*0120*/ 	.word	0x000000ff
        /*0124*/ 	.word	0x00000070
        /*0128*/ 	.short	0x0100
        /*012a*/ 	.byte	0x04
	.zero		1


	//   ....[4]....
        /*012c*/ 	.word	0x00000660
        /*0130*/ 	.word	0x000000ff
        /*0134*/ 	.word	0x00000010
        /*0138*/ 	.short	0x0100
        /*013a*/ 	.byte	0x04
	.zero		1


	//   ....[5]....
        /*013c*/ 	.word	0x00000670
        /*0140*/ 	.word	0x000000ff
        /*0144*/ 	.word	0x00000078
        /*0148*/ 	.short	0x0100
        /*014a*/ 	.byte	0x04
	.zero		1


	//   ....[6]....
        /*014c*/ 	.word	0x00000680
        /*0150*/ 	.word	0x000000ff
        /*0154*/ 	.word	0x00000018
        /*0158*/ 	.short	0x0100
        /*015a*/ 	.byte	0x04
	.zero		1


	//   ....[7]....
        /*015c*/ 	.word	0x00000690
        /*0160*/ 	.word	0x000000ff
        /*0164*/ 	.word	0x00000080
        /*0168*/ 	.short	0x0100
        /*016a*/ 	.byte	0x04
	.zero		1


	//   ....[8]....
        /*016c*/ 	.word	0x000006a0
        /*0170*/ 	.word	0x000000ff
        /*0174*/ 	.word	0x00000020
        /*0178*/ 	.short	0x0100
        /*017a*/ 	.byte	0x04
	.zero		1


	//   ....[9]....
        /*017c*/ 	.word	0x000006b0
        /*0180*/ 	.word	0x000000ff
        /*0184*/ 	.word	0x00000088
        /*0188*/ 	.short	0x0100
        /*018a*/ 	.byte	0x04
	.zero		1


	//   ....[10]....
        /*018c*/ 	.word	0x000006c0
        /*0190*/ 	.word	0x000000ff
        /*0194*/ 	.word	0x00000028
        /*0198*/ 	.short	0x0100
        /*019a*/ 	.byte	0x04
	.zero		1


	//   ....[11]....
        /*019c*/ 	.word	0x000006d0
        /*01a0*/ 	.word	0x000000ff
        /*01a4*/ 	.word	0x00000090
        /*01a8*/ 	.short	0x0100
        /*01aa*/ 	.byte	0x04
	.zero		1


	//   ....[12]....
        /*01ac*/ 	.word	0x000006e0
        /*01b0*/ 	.word	0x000000ff
        /*01b4*/ 	.word	0x00000030
        /*01b8*/ 	.short	0x0100
        /*01ba*/ 	.byte	0x04
	.zero		1


	//   ....[13]....
        /*01bc*/ 	.word	0x000006f0
        /*01c0*/ 	.word	0x000000ff
        /*01c4*/ 	.word	0x00000098
        /*01c8*/ 	.short	0x0100
        /*01ca*/ 	.byte	0x04
	.zero		1


	//   ....[14]....
        /*01cc*/ 	.word	0x00000700
        /*01d0*/ 	.word	0x000000ff
        /*01d4*/ 	.word	0x00000038
        /*01d8*/ 	.short	0x0100
        /*01da*/ 	.byte	0x04
	.zero		1


	//   ....[15]....
        /*01dc*/ 	.word	0x00000710
        /*01e0*/ 	.word	0x000000ff
        /*01e4*/ 	.word	0x000000a0
        /*01e8*/ 	.short	0x0100
        /*01ea*/ 	.byte	0x04
	.zero		1


	//   ....[16]....
        /*01ec*/ 	.word	0x00000720
        /*01f0*/ 	.word	0x000000ff
        /*01f4*/ 	.word	0x00000040
        /*01f8*/ 	.short	0x0100
        /*01fa*/ 	.byte	0x04
	.zero		1


	//   ....[17]....
        /*01fc*/ 	.word	0x00000730
        /*0200*/ 	.word	0x000000ff
        /*0204*/ 	.word	0x000000a8
        /*0208*/ 	.short	0x0100
        /*020a*/ 	.byte	0x04
	.zero		1


	//   ....[18]....
        /*020c*/ 	.word	0x00000740
        /*0210*/ 	.word	0x000000ff
        /*0214*/ 	.word	0x00000048
        /*0218*/ 	.short	0x0100
        /*021a*/ 	.byte	0x04
	.zero		1


	//   ....[19]....
        /*021c*/ 	.word	0x00000750
        /*0220*/ 	.word	0x000000ff
        /*0224*/ 	.word	0x000000b0
        /*0228*/ 	.short	0x0100
        /*022a*/ 	.byte	0x04
	.zero		1


	//   ....[20]....
        /*022c*/ 	.word	0x00000760
        /*0230*/ 	.word	0x000000ff
        /*0234*/ 	.word	0x00000050
        /*0238*/ 	.short	0x0100
        /*023a*/ 	.byte	0x04
	.zero		1


	//   ....[21]....
        /*023c*/ 	.word	0x00000770
        /*0240*/ 	.word	0x000000ff
        /*0244*/ 	.word	0x000000b8
        /*0248*/ 	.short	0x0100
        /*024a*/ 	.byte	0x04
	.zero		1


	//   ....[22]....
        /*024c*/ 	.word	0x00000780
        /*0250*/ 	.word	0x000000ff
        /*0254*/ 	.word	0x00000058
        /*0258*/ 	.short	0x0100
        /*025a*/ 	.byte	0x04
	.zero		1


	//   ....[23]....
        /*025c*/ 	.word	0x00000790
        /*0260*/ 	.word	0x000000ff
        /*0264*/ 	.word	0x000000c0
        /*0268*/ 	.short	0x0100
        /*026a*/ 	.byte	0x04
	.zero		1


	//   ....[24]....
        /*026c*/ 	.word	0x000007a0
        /*0270*/ 	.word	0x000000ff
        /*0274*/ 	.word	0x00000060
        /*0278*/ 	.short	0x0100
        /*027a*/ 	.byte	0x04
	.zero		1


	//   ....[25]....
        /*027c*/ 	.word	0x000007b0
        /*0280*/ 	.word	0x000000ff
        /*0284*/ 	.word	0x000000c8
        /*0288*/ 	.short	0x0100
        /*028a*/ 	.byte	0x04
	.zero		1


	//   ....[26]....
        /*028c*/ 	.word	0x000008f0
        /*0290*/ 	.word	0x000000ff
        /*0294*/ 	.word	0x000000d0
        /*0298*/ 	.short	0x0100
        /*029a*/ 	.byte	0x04
	.zero		1


	//   ....[27]....
        /*029c*/ 	.word	0x00000900
        /*02a0*/ 	.word	0x000000ff
        /*02a4*/ 	.word	0x000000e8
        /*02a8*/ 	.short	0x0100
        /*02aa*/ 	.byte	0x04
	.zero		1


	//   ....[28]....
        /*02ac*/ 	.word	0x00000910
        /*02b0*/ 	.word	0x000000ff
        /*02b4*/ 	.word	0x000000d8
        /*02b8*/ 	.short	0x0100
        /*02ba*/ 	.byte	0x04
	.zero		1


	//   ....[29]....
        /*02bc*/ 	.word	0x00000920
        /*02c0*/ 	.word	0x000000ff
        /*02c4*/ 	.word	0x000000f0
        /*02c8*/ 	.short	0x0100
        /*02ca*/ 	.byte	0x04
	.zero		1


	//   ....[30]....
        /*02cc*/ 	.word	0x00000930
        /*02d0*/ 	.word	0x000000ff
        /*02d4*/ 	.word	0x000000e0
        /*02d8*/ 	.short	0x0100
        /*02da*/ 	.byte	0x04
	.zero		1


	//   ....[31]....
        /*02dc*/ 	.word	0x00000940
        /*02e0*/ 	.word	0x000000ff
        /*02e4*/ 	.word	0x000000f8
        /*02e8*/ 	.short	0x0100
        /*02ea*/ 	.byte	0x04
	.zero		1


	//   ....[32]....
        /*02ec*/ 	.word	0x00000a30
        /*02f0*/ 	.word	0x000000ff
        /*02f4*/ 	.word	0x00000100
        /*02f8*/ 	.short	0x0100
        /*02fa*/ 	.byte	0x06
	.zero		1


	//   ....[33]....
        /*02fc*/ 	.word	0x00000a40
        /*0300*/ 	.word	0x000000ff
        /*0304*/ 	.word	0x00000108
        /*0308*/ 	.short	0x0100
        /*030a*/ 	.byte	0x06
	.zero		1


	//   ....[34]....
        /*030c*/ 	.word	0x00000b80
        /*0310*/ 	.word	0x000000ff
        /*0314*/ 	.word	0x00000110
        /*0318*/ 	.short	0x0100
        /*031a*/ 	.byte	0x06
	.zero		1


	//   ....[35]....
        /*031c*/ 	.word	0x00000b90
        /*0320*/ 	.word	0x000000ff
        /*0324*/ 	.word	0x00000118
        /*0328*/ 	.short	0x0100
        /*032a*/ 	.byte	0x06
	.zero		1


	//   ....[36]....
        /*032c*/ 	.word	0x00000cc0
        /*0330*/ 	.word	0x000000ff
        /*0334*/ 	.word	0x00000120
        /*0338*/ 	.short	0x0100
        /*033a*/ 	.byte	0x04
	.zero		1


	//   ....[37]....
        /*033c*/ 	.word	0x00000cd0
        /*0340*/ 	.word	0x000000ff
        /*0344*/ 	.word	0x00000130
        /*0348*/ 	.short	0x0100
        /*034a*/ 	.byte	0x04
	.zero		1


	//   ....[38]....
        /*034c*/ 	.word	0x00000ce0
        /*0350*/ 	.word	0x000000ff
        /*0354*/ 	.word	0x00000128
        /*0358*/ 	.short	0x0100
        /*035a*/ 	.byte	0x04
	.zero		1


	//   ....[39]....
        /*035c*/ 	.word	0x00000cf0
        /*0360*/ 	.word	0x000000ff
        /*0364*/ 	.word	0x00000138
        /*0368*/ 	.short	0x0100
        /*036a*/ 	.byte	0x04
	.zero		1


	//   ....[40]....
        /*036c*/ 	.word	0x000018c0
        /*0370*/ 	.word	0x000000ff
        /*0374*/ 	.word	0x00000068
        /*0378*/ 	.short	0x010a
        /*037a*/ 	.byte	0x04
	.zero		1


	//   ....[41]....
        /*037c*/ 	.word	0x00001af0
        /*0380*/ 	.word	0x000000ff
        /*0384*/ 	.word	0x00000068
        /*0388*/ 	.short	0x010a
        /*038a*/ 	.byte	0x09
	.zero		1


	//   ....[42]....
        /*038c*/ 	.word	0x00001c80
        /*0390*/ 	.word	0x000000ff
        /*0394*/ 	.word	0x00000068
        /*0398*/ 	.short	0x010a
        /*039a*/ 	.byte	0x07
	.zero		1


	//   ....[43]....
        /*039c*/ 	.word	0x00001e70
        /*03a0*/ 	.word	0x000000ff
        /*03a4*/ 	.word	0x00000108
        /*03a8*/ 	.short	0x0101
        /*03aa*/ 	.byte	0x18
	.zero		1


	//   ....[44]....
        /*03ac*/ 	.word	0x00001e90
        /*03b0*/ 	.word	0x000000ff
        /*03b4*/ 	.word	0x00000068
        /*03b8*/ 	.short	0x010a
        /*03ba*/ 	.byte	0x04
	.zero		1


	//   ....[45]....
        /*03bc*/ 	.word	0x000020a0
        /*03c0*/ 	.word	0x000000ff
        /*03c4*/ 	.word	0x00000068
        /*03c8*/ 	.short	0x010a
        /*03ca*/ 	.byte	0x09
	.zero		1


	//   ....[46]....
        /*03cc*/ 	.word	0x00002230
        /*03d0*/ 	.word	0x000000ff
        /*03d4*/ 	.word	0x00000068
        /*03d8*/ 	.short	0x010a
        /*03da*/ 	.byte	0x07
	.zero		1


	//   ....[47]....
        /*03dc*/ 	.word	0x00002430
        /*03e0*/ 	.word	0x000000ff
        /*03e4*/ 	.word	0x00000110
        /*03e8*/ 	.short	0x010a
        /*03ea*/ 	.byte	0x18
	.zero		1


	//   ....[48]....
        /*03ec*/ 	.word	0x000024f0
        /*03f0*/ 	.word	0x000000ff
        /*03f4*/ 	.word	0x00000000
        /*03f8*/ 	.short	0x0101
        /*03fa*/ 	.byte	0x04
	.zero		1


	//   ....[49]....
        /*03fc*/ 	.word	0x00002ae0
        /*0400*/ 	.word	0x000000ff
        /*0404*/ 	.word	0x00000000
        /*0408*/ 	.short	0x010a
        /*040a*/ 	.byte	0x04
	.zero		1


	//   ....[50]....
        /*040c*/ 	.word	0x00002b70
        /*0410*/ 	.word	0x000000ff
        /*0414*/ 	.word	0x00000000
        /*0418*/ 	.short	0x010a
        /*041a*/ 	.byte	0x05
	.zero		1


	//   ....[51]....
        /*041c*/ 	.word	0x00002c00
        /*0420*/ 	.word	0x000000ff
        /*0424*/ 	.word	0x00000000
        /*0428*/ 	.short	0x010a
        /*042a*/ 	.byte	0x05
	.zero		1


	//   ....[52]....
        /*042c*/ 	.word	0x00002c90
        /*0430*/ 	.word	0x000000ff
        /*0434*/ 	.word	0x00000000
        /*0438*/ 	.short	0x010a
        /*043a*/ 	.byte	0x05
	.zero		1


	//   ....[53]....
        /*043c*/ 	.word	0x00002d20
        /*0440*/ 	.word	0x000000ff
        /*0444*/ 	.word	0x00000000
        /*0448*/ 	.short	0x010a
        /*044a*/ 	.byte	0x05
	.zero		1


	//   ....[54]....
        /*044c*/ 	.word	0x00002db0
        /*0450*/ 	.word	0x000000ff
        /*0454*/ 	.word	0x00000000
        /*0458*/ 	.short	0x010a
        /*045a*/ 	.byte	0x05
	.zero		1


	//   ....[55]....
        /*045c*/ 	.word	0x00002e40
        /*0460*/ 	.word	0x000000ff
        /*0464*/ 	.word	0x00000000
        /*0468*/ 	.short	0x010a
        /*046a*/ 	.byte	0x05
	.zero		1


	//   ....[56]....
        /*046c*/ 	.word	0x00002ed0
        /*0470*/ 	.word	0x000000ff
        /*0474*/ 	.word	0x00000000
        /*0478*/ 	.short	0x010a
        /*047a*/ 	.byte	0x05
	.zero		1


	//   ....[57]....
        /*047c*/ 	.word	0x00002f60
        /*0480*/ 	.word	0x000000ff
        /*0484*/ 	.word	0x00000000
        /*0488*/ 	.short	0x010a
        /*048a*/ 	.byte	0x05
	.zero		1


	//   ....[58]....
        /*048c*/ 	.word	0x00002ff0
        /*0490*/ 	.word	0x000000ff
        /*0494*/ 	.word	0x00000000
        /*0498*/ 	.short	0x010a
        /*049a*/ 	.byte	0x05
	.zero		1


	//   ....[59]....
        /*049c*/ 	.word	0x00003080
        /*04a0*/ 	.word	0x000000ff
        /*04a4*/ 	.word	0x00000000
        /*04a8*/ 	.short	0x010a
        /*04aa*/ 	.byte	0x05
	.zero		1


	//   ....[60]....
        /*04ac*/ 	.word	0x00003110
        /*04b0*/ 	.word	0x000000ff
        /*04b4*/ 	.word	0x00000000
        /*04b8*/ 	.short	0x010a
        /*04ba*/ 	.byte	0x05
	.zero		1


	//   ....[61]....
        /*04bc*/ 	.word	0x000031b0
        /*04c0*/ 	.word	0x00000000
        /*04c4*/ 	.word	0x00000000
        /*04c8*/ 	.short	0x010a
        /*04ca*/ 	.byte	0xff
	.zero		1


	//   ....[62]....
        /*04cc*/ 	.word	0x00003300
        /*04d0*/ 	.word	0x000000ff
        /*04d4*/ 	.word	0x00000118
        /*04d8*/ 	.short	0x010a
        /*04da*/ 	.byte	0x04
	.zero		1


	//   ....[63]....
        /*04dc*/ 	.word	0x000033a0
        /*04e0*/ 	.word	0x000000ff
        /*04e4*/ 	.word	0x00000110
        /*04e8*/ 	.short	0x010a
        /*04ea*/ 	.byte	0x04
	.zero		1


	//   ....[64]....
        /*04ec*/ 	.word	0x00003440
        /*04f0*/ 	.word	0x000000ff
        /*04f4*/ 	.word	0x00000000
        /*04f8*/ 	.short	0x0101
        /*04fa*/ 	.byte	0x05
	.zero		1


	//   ....[65]....
        /*04fc*/ 	.word	0x00003480
        /*0500*/ 	.word	0x000000ff
        /*0504*/ 	.word	0x00000118
        /*0508*/ 	.short	0x0106
        /*050a*/ 	.byte	0x04
	.zero		1


	//   ....[66]....
        /*050c*/ 	.word	0x000034c0
        /*0510*/ 	.word	0x00000000
        /*0514*/ 	.word	0x00000118
        /*0518*/ 	.short	0x010a
        /*051a*/ 	.byte	0xff
	.zero		1


	//   ....[67]....
        /*051c*/ 	.word	0x00003a40
        /*0520*/ 	.word	0x000000ff
        /*0524*/ 	.word	0x00000110
        /*0528*/ 	.short	0x010a
        /*052a*/ 	.byte	0x14
	.zero		1


	//   ....[68]....
        /*052c*/ 	.word	0x00003af0
        /*0530*/ 	.word	0x000000ff
        /*0534*/ 	.word	0x00000000
        /*0538*/ 	.short	0x0101
        /*053a*/ 	.byte	0x22
	.zero		1


	//   ....[69]....
        /*053c*/ 	.word	0x00003b00
        /*0540*/ 	.word	0x000000ff
        /*0544*/ 	.word	0x00000130
        /*0548*/ 	.short	0x010a
        /*054a*/ 	.byte	0x19
	.zero		1


	//   ....[70]....
        /*054c*/ 	.word	0x00003bb0
        /*0550*/ 	.word	0x000000ff
        /*0554*/ 	.word	0x00000000
        /*0558*/ 	.short	0x010a
        /*055a*/ 	.byte	0x04
	.zero		1


	//   ....[71]....
        /*055c*/ 	.word	0x00003c00
        /*0560*/ 	.word	0x000000ff
        /*0564*/ 	.word	0x00000000
        /*0568*/ 	.short	0x010a
        /*056a*/ 	.byte	0x12
	.zero		1


	//   ....[72]....
        /*056c*/ 	.word	0x00003d50
        /*0570*/ 	.word	0x000000ff
        /*0574*/ 	.word	0x00000000
        /*0578*/ 	.short	0x010a
        /*057a*/ 	.byte	0x05
	.zero		1


	//   ....[73]....
        /*057c*/ 	.word	0x00004050
        /*0580*/ 	.word	0x000000ff
        /*0584*/ 	.word	0x00000000
        /*0588*/ 	.short	0x010a
        /*058a*/ 	.byte	0x04
	.zero		1


	//   ....[74]....
        /*058c*/ 	.word	0x000040e0
        /*0590*/ 	.word	0x000000ff
        /*0594*/ 	.word	0x00000000
        /*0598*/ 	.short	0x010a
        /*059a*/ 	.byte	0x04
	.zero		1


	//   ....[75]....
        /*059c*/ 	.word	0x00004610
        /*05a0*/ 	.word	0x000000ff
        /*05a4*/ 	.word	0x00000110
        /*05a8*/ 	.short	0x010a
        /*05aa*/ 	.byte	0x18
	.zero		1


	//   ....[76]....
        /*05ac*/ 	.word	0x000046b0
        /*05b0*/ 	.word	0x000000ff
        /*05b4*/ 	.word	0x00000000
        /*05b8*/ 	.short	0x0101
        /*05ba*/ 	.byte	0x25
	.zero		1


	//   ....[77]....
        /*05bc*/ 	.word	0x00004bf0
        /*05c0*/ 	.word	0x000000ff
        /*05c4*/ 	.word	0x00000108
        /*05c8*/ 	.short	0x010a
        /*05ca*/ 	.byte	0x18
	.zero		1


	//   ....[78]....
        /*05cc*/ 	.word	0x00004de0
        /*05d0*/ 	.word	0x000000ff
        /*05d4*/ 	.word	0x000000e8
        /*05d8*/ 	.short	0x010a
        /*05da*/ 	.byte	0x04
	.zero		1


	//   ....[79]....
        /*05dc*/ 	.word	0x00005090
        /*05e0*/ 	.word	0x000000ff
        /*05e4*/ 	.word	0x000000d0
        /*05e8*/ 	.short	0x010b
        /*05ea*/ 	.byte	0x04
	.zero		1


	//   ....[80]....
        /*05ec*/ 	.word	0x000050a0
        /*05f0*/ 	.word	0x000000ff
        /*05f4*/ 	.word	0x00000000
        /*05f8*/ 	.short	0x0101
        /*05fa*/ 	.byte	0x07
	.zero		1


	//   ....[81]....
        /*05fc*/ 	.word	0x000050b0
        /*0600*/ 	.word	0x000000ff
        /*0604*/ 	.word	0x000000e8
        /*0608*/ 	.short	0x010a
        /*060a*/ 	.byte	0x05
	.zero		1


	//   ....[82]....
        /*060c*/ 	.word	0x000052c0
        /*0610*/ 	.word	0x000000ff
        /*0614*/ 	.word	0x000000d0
        /*0618*/ 	.short	0x010b
        /*061a*/ 	.byte	0x05
	.zero		1


	//   ....[83]....
        /*061c*/ 	.word	0x000052d0
        /*0620*/ 	.word	0x000000ff
        /*0624*/ 	.word	0x00000000
        /*0628*/ 	.short	0x0101
        /*062a*/ 	.byte	0x04
	.zero		1


	//   ....[84]....
        /*062c*/ 	.word	0x00005320
        /*0630*/ 	.word	0x000000ff
        /*0634*/ 	.word	0x00000000
        /*0638*/ 	.short	0x010a
        /*063a*/ 	.byte	0x04
	.zero		1


	//   ....[85]....
        /*063c*/ 	.word	0x000053b0
        /*0640*/ 	.word	0x000000ff
        /*0644*/ 	.word	0x00000000
        /*0648*/ 	.short	0x010a
        /*064a*/ 	.byte	0x05
	.zero		1


	//   ....[86]....
        /*064c*/ 	.word	0x00005450
        /*0650*/ 	.word	0x00000000
        /*0654*/ 	.word	0x00000000
        /*0658*/ 	.short	0x010a
        /*065a*/ 	.byte	0xff
	.zero		1


	//   ....[87]....
        /*065c*/ 	.word	0x000057f0
        /*0660*/ 	.word	0x000000ff
        /*0664*/ 	.word	0x00000110
        /*0668*/ 	.short	0x010a
        /*066a*/ 	.byte	0x30
	.zero		1


	//   ....[88]....
        /*066c*/ 	.word	0x000058c0
        /*0670*/ 	.word	0x000000ff
        /*0674*/ 	.word	0x00000000
        /*0678*/ 	.short	0x0101
        /*067a*/ 	.byte	0x04
	.zero		1


	//   ....[89]....
        /*067c*/ 	.word	0x00006550
        /*0680*/ 	.word	0x00000000
        /*0684*/ 	.word	0x000000d0
        /*0688*/ 	.short	0x010a
        /*068a*/ 	.byte	0xff
	.zero		1


	//   ....[90]....
        /*068c*/ 	.word	0x00006660
        /*0690*/ 	.word	0x0000001b
        /*0694*/ 	.word	0x00000120
        /*0698*/ 	.short	0x010a
        /*069a*/ 	.byte	0xff
	.zero		1


	//   ....[91]....
        /*069c*/ 	.word	0x000066f0
        /*06a0*/ 	.word	0x00000000
        /*06a4*/ 	.word	0x000000d0
        /*06a8*/ 	.short	0x010a
        /*06aa*/ 	.byte	0xff
	.zero		1


	//   ....[92]....
        /*06ac*/ 	.word	0x00006880
        /*06b0*/ 	.word	0x0000001b
        /*06b4*/ 	.word	0x00000120
        /*06b8*/ 	.short	0x010a
        /*06ba*/ 	.byte	0xff
	.zero		1


	//   ....[93]....
        /*06bc*/ 	.word	0x00007070
        /*06c0*/ 	.word	0x00000000
        /*06c4*/ 	.word	0x00000000
        /*06c8*/ 	.short	0x0101
        /*06ca*/ 	.byte	0xff
	.zero		1


	//   ....[94]....
        /*06cc*/ 	.word	0x00007080
        /*06d0*/ 	.word	0x00000003
        /*06d4*/ 	.word	0x000000d0
        /*06d8*/ 	.short	0x010a
        /*06da*/ 	.byte	0xff
	.zero		1


	//   ....[95]....
        /*06dc*/ 	.word	0x00007140
        /*06e0*/ 	.word	0x00000003
        /*06e4*/ 	.word	0x000000d0
        /*06e8*/ 	.short	0x010a
        /*06ea*/ 	.byte	0xff
	.zero		1


	//   ....[96]....
        /*06ec*/ 	.word	0x00007570
        /*06f0*/ 	.word	0x000000ff
        /*06f4*/ 	.word	0x00000000
        /*06f8*/ 	.short	0x0101
        /*06fa*/ 	.byte	0x04
	.zero		1


	//   ....[97]....
        /*06fc*/ 	.word	0x00007a60
        /*0700*/ 	.word	0x00000000
        /*0704*/ 	.word	0x00000000
        /*0708*/ 	.short	0x0101
        /*070a*/ 	.byte	0xff
	.zero		1


	//   ....[98]....
        /*070c*/ 	.word	0x00007ce0
        /*0710*/ 	.word	0x000000ff
        /*0714*/ 	.word	0x00000000
        /*0718*/ 	.short	0x0101
        /*071a*/ 	.byte	0x04
	.zero		1


	//   ....[99]....
        /*071c*/ 	.word	0x00007d10
        /*0720*/ 	.word	0x00000000
        /*0724*/ 	.word	0x00000068
        /*0728*/ 	.short	0x010a
        /*072a*/ 	.byte	0xff
	.zero		1


	//   ....[100]....
        /*072c*/ 	.word	0x00007d70
        /*0730*/ 	.word	0x00000000
        /*0734*/ 	.word	0x00000068
        /*0738*/ 	.short	0x010a
        /*073a*/ 	.byte	0xff
	.zero		1


	//   ....[101]....
        /*073c*/ 	.word	0x00007dd0
        /*0740*/ 	.word	0x00000000
        /*0744*/ 	.word	0x00000110
        /*0748*/ 	.short	0x010a
        /*074a*/ 	.byte	0xff
	.zero		1


	//   ....[102]....
        /*074c*/ 	.word	0x00007e30
        /*0750*/ 	.word	0x00000000
        /*0754*/ 	.word	0x00000000
        /*0758*/ 	.short	0x010a
        /*075a*/ 	.byte	0xff
	.zero		1


	//   ....[103]....
        /*075c*/ 	.word	0x00007e90
        /*0760*/ 	.word	0x00000000
        /*0764*/ 	.word	0x00000000
        /*0768*/ 	.short	0x010a
        /*076a*/ 	.byte	0xff
	.zero		1


	//   ....[104]....
        /*076c*/ 	.word	0x00007ef0
        /*0770*/ 	.word	0x00000000
        /*0774*/ 	.word	0x00000000
        /*0778*/ 	.short	0x010a
        /*077a*/ 	.byte	0xff
	.zero		1


	//   ....[105]....
        /*077c*/ 	.word	0x00007f50
        /*0780*/ 	.word	0x00000000
        /*0784*/ 	.word	0x00000000
        /*0788*/ 	.short	0x010a
        /*078a*/ 	.byte	0xff
	.zero		1


	//   ....[106]....
        /*078c*/ 	.word	0x00007fb0
        /*0790*/ 	.word	0x00000000
        /*0794*/ 	.word	0x00000000
        /*0798*/ 	.short	0x010a
        /*079a*/ 	.byte	0xff
	.zero		1


	//   ....[107]....
        /*079c*/ 	.word	0x00008010
        /*07a0*/ 	.word	0x00000000
        /*07a4*/ 	.word	0x00000000
        /*07a8*/ 	.short	0x010a
        /*07aa*/ 	.byte	0xff
	.zero		1


	//   ....[108]....
        /*07ac*/ 	.word	0x00008070
        /*07b0*/ 	.word	0x00000000
        /*07b4*/ 	.word	0x00000000
        /*07b8*/ 	.short	0x010a
        /*07ba*/ 	.byte	0xff
	.zero		1


	//   ....[109]....
        /*07bc*/ 	.word	0x000080d0
        /*07c0*/ 	.word	0x00000000
        /*07c4*/ 	.word	0x00000000
        /*07c8*/ 	.short	0x010a
        /*07ca*/ 	.byte	0xff
	.zero		1


	//   ....[110]....
        /*07cc*/ 	.word	0x00008130
        /*07d0*/ 	.word	0x00000000
        /*07d4*/ 	.word	0x00000000
        /*07d8*/ 	.short	0x010a
        /*07da*/ 	.byte	0xff
	.zero		1


	//   ....[111]....
        /*07dc*/ 	.word	0x00008190
        /*07e0*/ 	.word	0x00000000
        /*07e4*/ 	.word	0x00000000
        /*07e8*/ 	.short	0x010a
        /*07ea*/ 	.byte	0xff
	.zero		1


	//   ....[112]....
        /*07ec*/ 	.word	0x000081f0
        /*07f0*/ 	.word	0x00000000
        /*07f4*/ 	.word	0x00000000
        /*07f8*/ 	.short	0x010a
        /*07fa*/ 	.byte	0xff
	.zero		1


	//   ....[113]....
        /*07fc*/ 	.word	0x00008250
        /*0800*/ 	.word	0x00000000
        /*0804*/ 	.word	0x00000000
        /*0808*/ 	.short	0x010a
        /*080a*/ 	.byte	0xff
	.zero		1


	//   ....[114]....
        /*080c*/ 	.word	0x000082b0
        /*0810*/ 	.word	0x00000004
        /*0814*/ 	.word	0x00000118
        /*0818*/ 	.short	0x010a
        /*081a*/ 	.byte	0xff
	.zero		1


	//   ....[115]....
        /*081c*/ 	.word	0x00008310
        /*0820*/ 	.word	0x00000004
        /*0824*/ 	.word	0x00000110
        /*0828*/ 	.short	0x010a
        /*082a*/ 	.byte	0xff
	.zero		1


	//   ....[116]....
        /*082c*/ 	.word	0x00008370
        /*0830*/ 	.word	0x00000000
        /*0834*/ 	.word	0x00000110
        /*0838*/ 	.short	0x010a
        /*083a*/ 	.byte	0xff
	.zero		1


	//   ....[117]....
        /*083c*/ 	.word	0x000083d0
        /*0840*/ 	.word	0x00000004
        /*0844*/ 	.word	0x00000130
        /*0848*/ 	.short	0x010a
        /*084a*/ 	.byte	0xff
	.zero		1


	//   ....[118]....
        /*084c*/ 	.word	0x00008430
        /*0850*/ 	.word	0x00000000
        /*0854*/ 	.word	0x00000000
        /*0858*/ 	.short	0x010a
        /*085a*/ 	.byte	0xff
	.zero		1


	//   ....[119]....
        /*085c*/ 	.word	0x00008490
        /*0860*/ 	.word	0x00000000
        /*0864*/ 	.word	0x00000000
        /*0868*/ 	.short	0x010a
        /*086a*/ 	.byte	0xff
	.zero		1


	//   ....[120]....
        /*086c*/ 	.word	0x000084f0
        /*0870*/ 	.word	0x00000000
        /*0874*/ 	.word	0x00000000
        /*0878*/ 	.short	0x010a
        /*087a*/ 	.byte	0xff
	.zero		1


	//   ....[121]....
        /*087c*/ 	.word	0x00008550
        /*0880*/ 	.word	0x00000000
        /*0884*/ 	.word	0x00000110
        /*0888*/ 	.short	0x010a
        /*088a*/ 	.byte	0xff
	.zero		1


	//   ....[122]....
        /*088c*/ 	.word	0x000085b0
        /*0890*/ 	.word	0x00000000
        /*0894*/ 	.word	0x00000108
        /*0898*/ 	.short	0x010a
        /*089a*/ 	.byte	0xff
	.zero		1


	//   ....[123]....
        /*089c*/ 	.word	0x00008610
        /*08a0*/ 	.word	0x00000000
        /*08a4*/ 	.word	0x000000e8
        /*08a8*/ 	.short	0x010a
        /*08aa*/ 	.byte	0xff
	.zero		1


	//   ....[124]....
        /*08ac*/ 	.word	0x00008670
        /*08b0*/ 	.word	0x00000000
        /*08b4*/ 	.word	0x000000e8
        /*08b8*/ 	.short	0x010a
        /*08ba*/ 	.byte	0xff
	.zero		1


	//   ....[125]....
        /*08bc*/ 	.word	0x000086d0
        /*08c0*/ 	.word	0x00000000
        /*08c4*/ 	.word	0x00000000
        /*08c8*/ 	.short	0x010a
        /*08ca*/ 	.byte	0xff
	.zero		1


	//   ....[126]....
        /*08cc*/ 	.word	0x00008730
        /*08d0*/ 	.word	0x00000000
        /*08d4*/ 	.word	0x00000000
        /*08d8*/ 	.short	0x010a
        /*08da*/ 	.byte	0xff
	.zero		1


	//   ....[127]....
        /*08dc*/ 	.word	0x00008790
        /*08e0*/ 	.word	0x00000000
        /*08e4*/ 	.word	0x00000110
        /*08e8*/ 	.short	0x010a
        /*08ea*/ 	.byte	0xff
	.zero		1


	//   ....[128]....
        /*08ec*/ 	.word	0x000087e0
        /*08f0*/ 	.word	0x00000000
        /*08f4*/ 	.word	0x000000d0
        /*08f8*/ 	.short	0x010a
        /*08fa*/ 	.byte	0xff
	.zero		1


	//   ....[129]....
        /*08fc*/ 	.word	0x00008830
        /*0900*/ 	.word	0x0000001b
        /*0904*/ 	.word	0x00000120
        /*0908*/ 	.short	0x010a
        /*090a*/ 	.byte	0xff
	.zero		1


	//   ....[130]....
        /*090c*/ 	.word	0x00008880
        /*0910*/ 	.word	0x00000003
        /*0914*/ 	.word	0x000000d0
        /*0918*/ 	.short	0x010a
        /*091a*/ 	.byte	0xff
	.zero		1


	//----- nvinfo : EIATTR_NUM_MBARRIERS
	.align		4
.L_47:
        /*091c*/ 	.byte	0x03, 0x38
        /*091e*/ 	.short	0x0028


	//----- nvinfo : EIATTR_EXIT_INSTR_OFFSETS
	.align		4
        /*0920*/ 	.byte	0x04, 0x1c
        /*0922*/ 	.short	(.L_49 - .L_48)


	//   ....[0]....
.L_48:
        /*0924*/ 	.word	0x000031e0


	//   ....[1]....
        /*0928*/ 	.word	0x00003490


	//   ....[2]....
        /*092c*/ 	.word	0x000034f0


	//   ....[3]....
        /*0930*/ 	.word	0x00004350


	//   ....[4]....
        /*0934*/ 	.word	0x00005480


	//   ....[5]....
        /*0938*/ 	.word	0x000054c0


	//   ....[6]....
        /*093c*/ 	.word	0x00007bc0


	//   ....[7]....
        /*0940*/ 	.word	0x00007c40


	//   ....[8]....
        /*0944*/ 	.word	0x00007c70


	//   ....[9]....
        /*0948*/ 	.word	0x00007cf0


	//----- nvinfo : EIATTR_MAX_THREADS
	.align		4
.L_49:
        /*094c*/ 	.byte	0x04, 0x05
        /*094e*/ 	.short	(.L_51 - .L_50)
.L_50:
        /*0950*/ 	.word	0x00000100
        /*0954*/ 	.word	0x00000001
        /*0958*/ 	.word	0x00000001


	//----- nvinfo : EIATTR_CRS_STACK_SIZE
	.align		4
.L_51:
        /*095c*/ 	.byte	0x04, 0x1e
        /*095e*/ 	.short	(.L_53 - .L_52)
.L_52:
        /*0960*/ 	.word	0x00000000


	//----- nvinfo : EIATTR_CBANK_PARAM_SIZE
	.align		4
.L_53:
        /*0964*/ 	.byte	0x03, 0x19
        /*0966*/ 	.short	0x0800


	//----- nvinfo : EIATTR_PARAM_CBANK
	.align		4
        /*0968*/ 	.byte	0x04, 0x0a
        /*096a*/ 	.short	(.L_55 - .L_54)
	.align		4
.L_54:
        /*096c*/ 	.word	index@(.nv.constant0._ZN7cutlass13device_kernelINS_4conv6kernel13ConvUniversalINS1_16ConvProblemShapeILNS1_8OperatorE0ELi2EEENS1_10collective14CollectiveConvINS1_47MainloopSm100TmaUmmaWarpSpecializedImplicitGemmILS5_0ELi13ELi2ELi1ELi2EN4cute5tupleIJNSA_1CILi2EEENSC_ILi1EEESE_EEEEENSB_IJNSC_ILi64EEESH_NSB_IJSH_EEEEEENS_6half_tESK_NSA_8TiledMMAINSA_8MMA_AtomIJNSA_20SM100_MMA_F16BF16_SSISK_SK_fLi64ELi64ELNSA_4UMMA5MajorE0ELSP_0ELNSO_7ScaleInE0ELSQ_0EEEEEENSA_6LayoutINSB_IJSE_SE_SE_EEENSB_IJNSC_ILi0EEESV_SV_EEEEENSB_IJNSA_10UnderscoreESY_SY_EEEEENS7_6detail27Sm100ImplicitGemmTileTraitsINSA_20SM90_TMA_LOAD_IM2COLENSA_14ComposedLayoutINSA_7SwizzleILi3ELi4ELi3EEENSA_18smem_ptr_flag_bitsILi16EEENST_INSB_IJNSC_ILi8EEESH_EEENSB_IJSH_SE_EEEEEEEvEENS12_INSA_23SM90_TMA_LOAD_MULTICASTES1D_vEEEENS_8epilogue10collective18CollectiveEpilogueINS1I_23Sm100TmaWarpSpecializedILi3ELi2ELi16ELb1ELb0EEEJSJ_NSB_IJNST_ISH_SE_EENST_INSC_ILi32EEESE_EEEEESK_NSB_IJNSB_IJlllEEESE_SV_EEESK_S1S_NS1I_6fusion15FusionCallbacksIS1M_NS1T_17LinearCombinationISK_fSK_fLNS_15FloatRoundStyleE2EEESJ_S1Q_JEEENSA_5SM1004TMEM4LOAD26SM100_TMEM_LOAD_16dp256b4xES13_NS14_INS15_ILi2ELi4ELi3EEES18_NST_INSB_IJS19_S1O_EEENSB_IJS1O_SE_EEEEEEENSA_17SM75_U32x4_LDSM_NENSA_21SM90_TMA_STORE_IM2COLES27_NSA_17SM90_U32x4_STSM_NENSA_39AutoVectorizingCopyWithAssumedAlignmentILi128EEEEEEvvEEEEvNT_6ParamsE)
        /*0970*/ 	.short	0x0380
        /*0972*/ 	.short	0x0800


	//----- nvinfo : EIATTR_SW_WAR
	.align		4
.L_55:
        /*0974*/ 	.byte	0x04, 0x36
        /*0976*/ 	.short	(.L_57 - .L_56)
.L_56:
        /*0978*/ 	.word	0x00000008
.L_57:


//--------------------- .nv.callgraph             --------------------------
	.section	.nv.callgraph,"",@"SHT_CUDA_CALLGRAPH"
	.align	4
	.sectionentsize	8
	.align		4
        /*0000*/ 	.word	0x00000000
	.align		4
        /*0004*/ 	.word	0xffffffff
	.align		4
        /*0008*/ 	.word	index@(_ZN7cutlass13device_kernelINS_4conv6kernel13ConvUniversalINS1_16ConvProblemShapeILNS1_8OperatorE0ELi2EEENS1_10collective14CollectiveConvINS1_47MainloopSm100TmaUmmaWarpSpecializedImplicitGemmILS5_0ELi13ELi2ELi1ELi2EN4cute5tupleIJNSA_1CILi2EEENSC_ILi1EEESE_EEEEENSB_IJNSC_ILi64EEESH_NSB_IJSH_EEEEEENS_6half_tESK_NSA_8TiledMMAINSA_8MMA_AtomIJNSA_20SM100_MMA_F16BF16_SSISK_SK_fLi64ELi64ELNSA_4UMMA5MajorE0ELSP_0ELNSO_7ScaleInE0ELSQ_0EEEEEENSA_6LayoutINSB_IJSE_SE_SE_EEENSB_IJNSC_ILi0EEESV_SV_EEEEENSB_IJNSA_10UnderscoreESY_SY_EEEEENS7_6detail27Sm100ImplicitGemmTileTraitsINSA_20SM90_TMA_LOAD_IM2COLENSA_14ComposedLayoutINSA_7SwizzleILi3ELi4ELi3EEENSA_18smem_ptr_flag_bitsILi16EEENST_INSB_IJNSC_ILi8EEESH_EEENSB_IJSH_SE_EEEEEEEvEENS12_INSA_23SM90_TMA_LOAD_MULTICASTES1D_vEEEENS_8epilogue10collective18CollectiveEpilogueINS1I_23Sm100TmaWarpSpecializedILi3ELi2ELi16ELb1ELb0EEEJSJ_NSB_IJNST_ISH_SE_EENST_INSC_ILi32EEESE_EEEEESK_NSB_IJNSB_IJlllEEESE_SV_EEESK_S1S_NS1I_6fusion15FusionCallbacksIS1M_NS1T_17LinearCombinationISK_fSK_fLNS_15FloatRoundStyleE2EEESJ_S1Q_JEEENSA_5SM1004TMEM4LOAD26SM100_TMEM_LOAD_16dp256b4xES13_NS14_INS15_ILi2ELi4ELi3EEES18_NST_INSB_IJS19_S1O_EEENSB_IJS1O_SE_EEEEEEENSA_17SM75_U32x4_LDSM_NENSA_21SM90_TMA_STORE_IM2COLES27_NSA_17SM90_U32x4_STSM_NENSA_39AutoVectorizingCopyWithAssumedAlignmentILi128EEEEEEvvEEEEvNT_6ParamsE)
	.align		4
        /*000c*/ 	.word	index@(__assertfail)
	.align		4
        /*0010*/ 	.word	0x00000000
	.align		4
        /*0014*/ 	.word	0xfffffffe
	.align		4
        /*0018*/ 	.word	0x00000000
	.align		4
        /*001c*/ 	.word	0xfffffffd
	.align		4
        /*0020*/ 	.word	0x00000000
	.align		4
        /*0024*/ 	.word	0xfffffffc


//--------------------- .nv.constant4             --------------------------
	.section	.nv.constant4,"a",@progbits
	.align	8
	.align		8
.nv.constant4:
        /*0000*/ 	.dword	__assertfail
	.align		8
        /*0008*/ 	.dword	__unnamed_1
	.align		8
        /*0010*/ 	.dword	__unnamed_2
	.align		8
        /*0018*/ 	.dword	_ZN39_INTERNAL_c0be7e6a_4_k_cu_ad87a2d8_33364cuda3std3__45__cpo5beginE
	.align		8
        /*0020*/ 	.dword	_ZN39_INTERNAL_c0be7e6a_4_k_cu_ad87a2d8_33364cuda3std3__45__cpo3endE
	.align		8
        /*0028*/ 	.dword	_ZN39_INTERNAL_c0be7e6a_4_k_cu_ad87a2d8_33364cuda3std3__45__cpo6cbeginE
	.align		8
        /*0030*/ 	.dword	_ZN39_INTERNAL_c0be7e6a_4_k_cu_ad87a2d8_33364cuda3std3__45__cpo4cendE
	.align		8
        /*0038*/ 	.dword	_ZN39_INTERNAL_c0be7e6a_4_k_cu_ad87a2d8_33364cuda3std3__441_GLOBAL__N__c0be7e6a_4_k_cu_ad87a2d8_33366ignoreE
	.align		8
        /*0040*/ 	.dword	_ZN39_INTERNAL_c0be7e6a_4_k_cu_ad87a2d8_33364cuda3std3__419piecewise_constructE
	.align		8
        /*0048*/ 	.dword	_ZN39_INTERNAL_c0be7e6a_4_k_cu_ad87a2d8_33364cuda3std3__48in_placeE
	.align		8
        /*0050*/ 	.dword	_ZN39_INTERNAL_c0be7e6a_4_k_cu_ad87a2d8_33364cuda3std6ranges3__45__cpo4swapE
	.align		8
        /*0058*/ 	.dword	_ZN39_INTERNAL_c0be7e6a_4_k_cu_ad87a2d8_33364cuda3std6ranges3__45__cpo9iter_moveE
	.align		8
        /*0060*/ 	.dword	_ZN39_INTERNAL_c0be7e6a_4_k_cu_ad87a2d8_33364cute7productE
	.align		8
        /*0068*/ 	.dword	_ZN39_INTERNAL_c0be7e6a_4_k_cu_ad87a2d8_33364cute1_E
	.align		8
        /*0070*/ 	.dword	$str$27
	.align		8
        /*0078*/ 	.dword	$str$28
	.align		8
        /*0080*/ 	.dword	$str$29
	.align		8
        /*0088*/ 	.dword	$str$30


//--------------------- .text._ZN7cutlass13device_kernelINS_4conv6kernel13ConvUniversalINS1_16ConvProblemShapeILNS1_8OperatorE0ELi2EEENS1_10collective14CollectiveConvINS1_47MainloopSm100TmaUmmaWarpSpecializedImplicitGemmILS5_0ELi13ELi2ELi1ELi2EN4cute5tupleIJNSA_1CILi2EEENSC_ILi1EEESE_EEEEENSB_IJNSC_ILi64EEESH_NSB_IJSH_EEEEEENS_6half_tESK_NSA_8TiledMMAINSA_8MMA_AtomIJNSA_20SM100_MMA_F16BF16_SSISK_SK_fLi64ELi64ELNSA_4UMMA5MajorE0ELSP_0ELNSO_7ScaleInE0ELSQ_0EEEEEENSA_6LayoutINSB_IJSE_SE_SE_EEENSB_IJNSC_ILi0EEESV_SV_EEEEENSB_IJNSA_10UnderscoreESY_SY_EEEEENS7_6detail27Sm100ImplicitGemmTileTraitsINSA_20SM90_TMA_LOAD_IM2COLENSA_14ComposedLayoutINSA_7SwizzleILi3ELi4ELi3EEENSA_18smem_ptr_flag_bitsILi16EEENST_INSB_IJNSC_ILi8EEESH_EEENSB_IJSH_SE_EEEEEEEvEENS12_INSA_23SM90_TMA_LOAD_MULTICASTES1D_vEEEENS_8epilogue10collective18CollectiveEpilogueINS1I_23Sm100TmaWarpSpecializedILi3ELi2ELi16ELb1ELb0EEEJSJ_NSB_IJNST_ISH_SE_EENST_INSC_ILi32EEESE_EEEEESK_NSB_IJNSB_IJlllEEESE_SV_EEESK_S1S_NS1I_6fusion15FusionCallbacksIS1M_NS1T_17LinearCombinationISK_fSK_fLNS_15FloatRoundStyleE2EEESJ_S1Q_JEEENSA_5SM1004TMEM4LOAD26SM100_TMEM_LOAD_16dp256b4xES13_NS14_INS15_ILi2ELi4ELi3EEES18_NST_INSB_IJS19_S1O_EEENSB_IJS1O_SE_EEEEEEENSA_17SM75_U32x4_LDSM_NENSA_21SM90_TMA_STORE_IM2COLES27_NSA_17SM90_U32x4_STSM_NENSA_39AutoVectorizingCopyWithAssumedAlignmentILi128EEEEEEvvEEEEvNT_6ParamsE --------------------------
	.section	.text._ZN7cutlass13device_kernelINS_4conv6kernel13ConvUniversalINS1_16ConvProblemShapeILNS1_8OperatorE0ELi2EEENS1_10collective14CollectiveConvINS1_47MainloopSm100TmaUmmaWarpSpecializedImplicitGemmILS5_0ELi13ELi2ELi1ELi2EN4cute5tupleIJNSA_1CILi2EEENSC_ILi1EEESE_EEEEENSB_IJNSC_ILi64EEESH_NSB_IJSH_EEEEEENS_6half_tESK_NSA_8TiledMMAINSA_8MMA_AtomIJNSA_20SM100_MMA_F16BF16_SSISK_SK_fLi64ELi64ELNSA_4UMMA5MajorE0ELSP_0ELNSO_7ScaleInE0ELSQ_0EEEEEENSA_6LayoutINSB_IJSE_SE_SE_EEENSB_IJNSC_ILi0EEESV_SV_EEEEENSB_IJNSA_10UnderscoreESY_SY_EEEEENS7_6detail27Sm100ImplicitGemmTileTraitsINSA_20SM90_TMA_LOAD_IM2COLENSA_14ComposedLayoutINSA_7SwizzleILi3ELi4ELi3EEENSA_18smem_ptr_flag_bitsILi16EEENST_INSB_IJNSC_ILi8EEESH_EEENSB_IJSH_SE_EEEEEEEvEENS12_INSA_23SM90_TMA_LOAD_MULTICASTES1D_vEEEENS_8epilogue10collective18CollectiveEpilogueINS1I_23Sm100TmaWarpSpecializedILi3ELi2ELi16ELb1ELb0EEEJSJ_NSB_IJNST_ISH_SE_EENST_INSC_ILi32EEESE_EEEEESK_NSB_IJNSB_IJlllEEESE_SV_EEESK_S1S_NS1I_6fusion15FusionCallbacksIS1M_NS1T_17LinearCombinationISK_fSK_fLNS_15FloatRoundStyleE2EEESJ_S1Q_JEEENSA_5SM1004TMEM4LOAD26SM100_TMEM_LOAD_16dp256b4xES13_NS14_INS15_ILi2ELi4ELi3EEES18_NST_INSB_IJS19_S1O_EEENSB_IJS1O_SE_EEEEEEENSA_17SM75_U32x4_LDSM_NENSA_21SM90_TMA_STORE_IM2COLES27_NSA_17SM90_U32x4_STSM_NENSA_39AutoVectorizingCopyWithAssumedAlignmentILi128EEEEEEvvEEEEvNT_6ParamsE,"ax",@progbits
	.align	128
.text._ZN7cutlass13device_kernelINS_4conv6kernel13ConvUniversalINS1_16ConvProblemShapeILNS1_8OperatorE0ELi2EEENS1_10collective14CollectiveConvINS1_47MainloopSm100TmaUmmaWarpSpecializedImplicitGemmILS5_0ELi13ELi2ELi1ELi2EN4cute5tupleIJNSA_1CILi2EEENSC_ILi1EEESE_EEEEENSB_IJNSC_ILi64EEESH_NSB_IJSH_EEEEEENS_6half_tESK_NSA_8TiledMMAINSA_8MMA_AtomIJNSA_20SM100_MMA_F16BF16_SSISK_SK_fLi64ELi64ELNSA_4UMMA5MajorE0ELSP_0ELNSO_7ScaleInE0ELSQ_0EEEEEENSA_6LayoutINSB_IJSE_SE_SE_EEENSB_IJNSC_ILi0EEESV_SV_EEEEENSB_IJNSA_10UnderscoreESY_SY_EEEEENS7_6detail27Sm100ImplicitGemmTileTraitsINSA_20SM90_TMA_LOAD_IM2COLENSA_14ComposedLayoutINSA_7SwizzleILi3ELi4ELi3EEENSA_18smem_ptr_flag_bitsILi16EEENST_INSB_IJNSC_ILi8EEESH_EEENSB_IJSH_SE_EEEEEEEvEENS12_INSA_23SM90_TMA_LOAD_MULTICASTES1D_vEEEENS_8epilogue10collective18CollectiveEpilogueINS1I_23Sm100TmaWarpSpecializedILi3ELi2ELi16ELb1ELb0EEEJSJ_NSB_IJNST_ISH_SE_EENST_INSC_ILi32EEESE_EEEEESK_NSB_IJNSB_IJlllEEESE_SV_EEESK_S1S_NS1I_6fusion15FusionCallbacksIS1M_NS1T_17LinearCombinationISK_fSK_fLNS_15FloatRoundStyleE2EEESJ_S1Q_JEEENSA_5SM1004TMEM4LOAD26SM100_TMEM_LOAD_16dp256b4xES13_NS14_INS15_ILi2ELi4ELi3EEES18_NST_INSB_IJS19_S1O_EEENSB_IJS1O_SE_EEEEEEENSA_17SM75_U32x4_LDSM_NENSA_21SM90_TMA_STORE_IM2COLES27_NSA_17SM90_U32x4_STSM_NENSA_39AutoVectorizingCopyWithAssumedAlignmentILi128EEEEEEvvEEEEvNT_6ParamsE:
        .type           _ZN7cutlass13device_kernelINS_4conv6kernel13ConvUniversalINS1_16ConvProblemShapeILNS1_8OperatorE0ELi2EEENS1_10collective14CollectiveConvINS1_47MainloopSm100TmaUmmaWarpSpecializedImplicitGemmILS5_0ELi13ELi2ELi1ELi2EN4cute5tupleIJNSA_1CILi2EEENSC_ILi1EEESE_EEEEENSB_IJNSC_ILi64EEESH_NSB_IJSH_EEEEEENS_6half_tESK_NSA_8TiledMMAINSA_8MMA_AtomIJNSA_20SM100_MMA_F16BF16_SSISK_SK_fLi64ELi64ELNSA_4UMMA5MajorE0ELSP_0ELNSO_7ScaleInE0ELSQ_0EEEEEENSA_6LayoutINSB_IJSE_SE_SE_EEENSB_IJNSC_ILi0EEESV_SV_EEEEENSB_IJNSA_10UnderscoreESY_SY_EEEEENS7_6detail27Sm100ImplicitGemmTileTraitsINSA_20SM90_TMA_LOAD_IM2COLENSA_14ComposedLayoutINSA_7SwizzleILi3ELi4ELi3EEENSA_18smem_ptr_flag_bitsILi16EEENST_INSB_IJNSC_ILi8EEESH_EEENSB_IJSH_SE_EEEEEEEvEENS12_INSA_23SM90_TMA_LOAD_MULTICASTES1D_vEEEENS_8epilogue10collective18CollectiveEpilogueINS1I_23Sm100TmaWarpSpecializedILi3ELi2ELi16ELb1ELb0EEEJSJ_NSB_IJNST_ISH_SE_EENST_INSC_ILi32EEESE_EEEEESK_NSB_IJNSB_IJlllEEESE_SV_EEESK_S1S_NS1I_6fusion15FusionCallbacksIS1M_NS1T_17LinearCombinationISK_fSK_fLNS_15FloatRoundStyleE2EEESJ_S1Q_JEEENSA_5SM1004TMEM4LOAD26SM100_TMEM_LOAD_16dp256b4xES13_NS14_INS15_ILi2ELi4ELi3EEES18_NST_INSB_IJS19_S1O_EEENSB_IJS1O_SE_EEEEEEENSA_17SM75_U32x4_LDSM_NENSA_21SM90_TMA_STORE_IM2COLES27_NSA_17SM90_U32x4_STSM_NENSA_39AutoVectorizingCopyWithAssumedAlignmentILi128EEEEEEvvEEEEvNT_6ParamsE,@function
        .size           _ZN7cutlass13device_kernelINS_4conv6kernel13ConvUniversalINS1_16ConvProblemShapeILNS1_8OperatorE0ELi2EEENS1_10collective14CollectiveConvINS1_47MainloopSm100TmaUmmaWarpSpecializedImplicitGemmILS5_0ELi13ELi2ELi1ELi2EN4cute5tupleIJNSA_1CILi2EEENSC_ILi1EEESE_EEEEENSB_IJNSC_ILi64EEESH_NSB_IJSH_EEEEEENS_6half_tESK_NSA_8TiledMMAINSA_8MMA_AtomIJNSA_20SM100_MMA_F16BF16_SSISK_SK_fLi64ELi64ELNSA_4UMMA5MajorE0ELSP_0ELNSO_7ScaleInE0ELSQ_0EEEEEENSA_6LayoutINSB_IJSE_SE_SE_EEENSB_IJNSC_ILi0EEESV_SV_EEEEENSB_IJNSA_10UnderscoreESY_SY_EEEEENS7_6detail27Sm100ImplicitGemmTileTraitsINSA_20SM90_TMA_LOAD_IM2COLENSA_14ComposedLayoutINSA_7SwizzleILi3ELi4ELi3EEENSA_18smem_ptr_flag_bitsILi16EEENST_INSB_IJNSC_ILi8EEESH_EEENSB_IJSH_SE_EEEEEEEvEENS12_INSA_23SM90_TMA_LOAD_MULTICASTES1D_vEEEENS_8epilogue10collective18CollectiveEpilogueINS1I_23Sm100TmaWarpSpecializedILi3ELi2ELi16ELb1ELb0EEEJSJ_NSB_IJNST_ISH_SE_EENST_INSC_ILi32EEESE_EEEEESK_NSB_IJNSB_IJlllEEESE_SV_EEESK_S1S_NS1I_6fusion15FusionCallbacksIS1M_NS1T_17LinearCombinationISK_fSK_fLNS_15FloatRoundStyleE2EEESJ_S1Q_JEEENSA_5SM1004TMEM4LOAD26SM100_TMEM_LOAD_16dp256b4xES13_NS14_INS15_ILi2ELi4ELi3EEES18_NST_INSB_IJS19_S1O_EEENSB_IJS1O_SE_EEEEEEENSA_17SM75_U32x4_LDSM_NENSA_21SM90_TMA_STORE_IM2COLES27_NSA_17SM90_U32x4_STSM_NENSA_39AutoVectorizingCopyWithAssumedAlignmentILi128EEEEEEvvEEEEvNT_6ParamsE,(.L_x_179 - _ZN7cutlass13device_kernelINS_4conv6kernel13ConvUniversalINS1_16ConvProblemShapeILNS1_8OperatorE0ELi2EEENS1_10collective14CollectiveConvINS1_47MainloopSm100TmaUmmaWarpSpecializedImplicitGemmILS5_0ELi13ELi2ELi1ELi2EN4cute5tupleIJNSA_1CILi2EEENSC_ILi1EEESE_EEEEENSB_IJNSC_ILi64EEESH_NSB_IJSH_EEEEEENS_6half_tESK_NSA_8TiledMMAINSA_8MMA_AtomIJNSA_20SM100_MMA_F16BF16_SSISK_SK_fLi64ELi64ELNSA_4UMMA5MajorE0ELSP_0ELNSO_7ScaleInE0ELSQ_0EEEEEENSA_6LayoutINSB_IJSE_SE_SE_EEENSB_IJNSC_ILi0EEESV_SV_EEEEENSB_IJNSA_10UnderscoreESY_SY_EEEEENS7_6detail27Sm100ImplicitGemmTileTraitsINSA_20SM90_TMA_LOAD_IM2COLENSA_14ComposedLayoutINSA_7SwizzleILi3ELi4ELi3EEENSA_18smem_ptr_flag_bitsILi16EEENST_INSB_IJNSC_ILi8EEESH_EEENSB_IJSH_SE_EEEEEEEvEENS12_INSA_23SM90_TMA_LOAD_MULTICASTES1D_vEEEENS_8epilogue10collective18CollectiveEpilogueINS1I_23Sm100TmaWarpSpecializedILi3ELi2ELi16ELb1ELb0EEEJSJ_NSB_IJNST_ISH_SE_EENST_INSC_ILi32EEESE_EEEEESK_NSB_IJNSB_IJlllEEESE_SV_EEESK_S1S_NS1I_6fusion15FusionCallbacksIS1M_NS1T_17LinearCombinationISK_fSK_fLNS_15FloatRoundStyleE2EEESJ_S1Q_JEEENSA_5SM1004TMEM4LOAD26SM100_TMEM_LOAD_16dp256b4xES13_NS14_INS15_ILi2ELi4ELi3EEES18_NST_INSB_IJS19_S1O_EEENSB_IJS1O_SE_EEEEEEENSA_17SM75_U32x4_LDSM_NENSA_21SM90_TMA_STORE_IM2COLES27_NSA_17SM90_U32x4_STSM_NENSA_39AutoVectorizingCopyWithAssumedAlignmentILi128EEEEEEvvEEEEvNT_6ParamsE)
        .other          _ZN7cutlass13device_kernelINS_4conv6kernel13ConvUniversalINS1_16ConvProblemShapeILNS1_8OperatorE0ELi2EEENS1_10collective14CollectiveConvINS1_47MainloopSm100TmaUmmaWarpSpecializedImplicitGemmILS5_0ELi13ELi2ELi1ELi2EN4cute5tupleIJNSA_1CILi2EEENSC_ILi1EEESE_EEEEENSB_IJNSC_ILi64EEESH_NSB_IJSH_EEEEEENS_6half_tESK_NSA_8TiledMMAINSA_8MMA_AtomIJNSA_20SM100_MMA_F16BF16_SSISK_SK_fLi64ELi64ELNSA_4UMMA5MajorE0ELSP_0ELNSO_7ScaleInE0ELSQ_0EEEEEENSA_6LayoutINSB_IJSE_SE_SE_EEENSB_IJNSC_ILi0EEESV_SV_EEEEENSB_IJNSA_10UnderscoreESY_SY_EEEEENS7_6detail27Sm100ImplicitGemmTileTraitsINSA_20SM90_TMA_LOAD_IM2COLENSA_14ComposedLayoutINSA_7SwizzleILi3ELi4ELi3EEENSA_18smem_ptr_flag_bitsILi16EEENST_INSB_IJNSC_ILi8EEESH_EEENSB_IJSH_SE_EEEEEEEvEENS12_INSA_23SM90_TMA_LOAD_MULTICASTES1D_vEEEENS_8epilogue10collective18CollectiveEpilogueINS1I_23Sm100TmaWarpSpecializedILi3ELi2ELi16ELb1ELb0EEEJSJ_NSB_IJNST_ISH_SE_EENST_INSC_ILi32EEESE_EEEEESK_NSB_IJNSB_IJlllEEESE_SV_EEESK_S1S_NS1I_6fusion15FusionCallbacksIS1M_NS1T_17LinearCombinationISK_fSK_fLNS_15FloatRoundStyleE2EEESJ_S1Q_JEEENSA_5SM1004TMEM4LOAD26SM100_TMEM_LOAD_16dp256b4xES13_NS14_INS15_ILi2ELi4ELi3EEES18_NST_INSB_IJS19_S1O_EEENSB_IJS1O_SE_EEEEEEENSA_17SM75_U32x4_LDSM_NENSA_21SM90_TMA_STORE_IM2COLES27_NSA_17SM90_U32x4_STSM_NENSA_39AutoVectorizingCopyWithAssumedAlignmentILi128EEEEEEvvEEEEvNT_6ParamsE,@"STO_CUDA_ENTRY STV_DEFAULT"
_ZN7cutlass13device_kernelINS_4conv6kernel13ConvUniversalINS1_16ConvProblemShapeILNS1_8OperatorE0ELi2EEENS1_10collective14CollectiveConvINS1_47MainloopSm100TmaUmmaWarpSpecializedImplicitGemmILS5_0ELi13ELi2ELi1ELi2EN4cute5tupleIJNSA_1CILi2EEENSC_ILi1EEESE_EEEEENSB_IJNSC_ILi64EEESH_NSB_IJSH_EEEEEENS_6half_tESK_NSA_8TiledMMAINSA_8MMA_AtomIJNSA_20SM100_MMA_F16BF16_SSISK_SK_fLi64ELi64ELNSA_4UMMA5MajorE0ELSP_0ELNSO_7ScaleInE0ELSQ_0EEEEEENSA_6LayoutINSB_IJSE_SE_SE_EEENSB_IJNSC_ILi0EEESV_SV_EEEEENSB_IJNSA_10UnderscoreESY_SY_EEEEENS7_6detail27Sm100ImplicitGemmTileTraitsINSA_20SM90_TMA_LOAD_IM2COLENSA_14ComposedLayoutINSA_7SwizzleILi3ELi4ELi3EEENSA_18smem_ptr_flag_bitsILi16EEENST_INSB_IJNSC_ILi8EEESH_EEENSB_IJSH_SE_EEEEEEEvEENS12_INSA_23SM90_TMA_LOAD_MULTICASTES1D_vEEEENS_8epilogue10collective18CollectiveEpilogueINS1I_23Sm100TmaWarpSpecializedILi3ELi2ELi16ELb1ELb0EEEJSJ_NSB_IJNST_ISH_SE_EENST_INSC_ILi32EEESE_EEEEESK_NSB_IJNSB_IJlllEEESE_SV_EEESK_S1S_NS1I_6fusion15FusionCallbacksIS1M_NS1T_17LinearCombinationISK_fSK_fLNS_15FloatRoundStyleE2EEESJ_S1Q_JEEENSA_5SM1004TMEM4LOAD26SM100_TMEM_LOAD_16dp256b4xES13_NS14_INS15_ILi2ELi4ELi3EEES18_NST_INSB_IJS19_S1O_EEENSB_IJS1O_SE_EEEEEEENSA_17SM75_U32x4_LDSM_NENSA_21SM90_TMA_STORE_IM2COLES27_NSA_17SM90_U32x4_STSM_NENSA_39AutoVectorizingCopyWithAssumedAlignmentILi128EEEEEEvvEEEEvNT_6ParamsE:
[----:B------:R-:W1:Y:S01]  /*0000*/  LDC R1, c[0x0][0x37c] ;  /* 0x0000df00ff017b82 */ /* 0x000e620000000800 */
[----:B------:R-:W2:Y:S01]  /*0010*/  S2R R47, SR_TID.X ;  /* 0x00000000002f7919 */ /* 0x000ea20000002100 */
[----:B------:R-:W3:Y:S01]  /*0020*/  LDCU.64 UR8, c[0x0][0x890] ;  /* 0x00011200ff0877ac */ /* 0x000ee20008000a00 */
[----:B-1----:R-:W-:Y:S01]  /*0030*/  VIADD R1, R1, 0xfffffff8 ;  /* 0xfffffff801017836 */ /* 0x002fe20000000000 */
[----:B------:R-:W-:Y:S02]  /*0040*/  PRMT R48, RZ, 0x7610, R48 ;  /* 0x00007610ff307816 */ /* 0x000fe40000000030 */
[----:B------:R-:W-:Y:S01]  /*0050*/  ELECT P3, URZ, PT ;  /* 0x0000000000ff782f */ /* 0x000fe20003860000 */
[----:B---3--:R-:W-:-:S04]  /*0060*/  UISETP.NE.U32.AND UP0, UPT, UR8, URZ, UPT ;  /* 0x000000ff0800728c */ /* 0x008fc8000bf05070 */
[----:B------:R-:W-:Y:S01]  /*0070*/  UISETP.NE.AND.EX UP0, UPT, UR9, URZ, UPT, UP0 ;  /* 0x000000ff0900728c */ /* 0x000fe2000bf05300 */
[----:B--2---:R-:W-:-:S05]  /*0080*/  SHF.R.U32.HI R49, RZ, 0x5, R47 ;  /* 0x00000005ff317819 */ /* 0x004fca000001162f */
[----:B------:R-:W1:Y:S02]  /*0090*/  SHFL.IDX PT, R0, R49, RZ, 0x1f ;  /* 0x00001fff31007589 */ /* 0x000e6400000e0000 */
[----:B-1----:R-:W-:Y:S01]  /*00a0*/  R2UR UR18, R0 ;  /* 0x00000000001272ca */ /* 0x002fe200000e0000 */
[----:B------:R-:W-:-:S14]  /*00b0*/  BRA.U UP0, `(.L_x_0) ;  /* 0x0000000100307547 */ /* 0x000fdc000b800000 */
[----:B------:R-:W1:Y:S02]  /*00c0*/  LDCU.64 UR4, c[0x0][0x888] ;  /* 0x00011100ff0477ac */ /* 0x000e640008000a00 */
[----:B-1----:R-:W-:-:S04]  /*00d0*/  UISETP.NE.U32.AND UP0, UPT, UR4, URZ, UPT ;  /* 0x000000ff0400728c */ /* 0x002fc8000bf05070 */
[----:B------:R-:W-:-:S09]  /*00e0*/  UISETP.NE.AND.EX UP0, UPT, UR5, URZ, UPT, UP0 ;  /* 0x000000ff0500728c */ /* 0x000fd2000bf05300 */
[----:B------:R-:W-:Y:S05]  /*00f0*/  BRA.U !UP0, `(.L_x_1) ;  /* 0x0000000108147547 */ /* 0x000fea000b800000 */
[----:B------:R-:W1:Y:S01]  /*0100*/  LDC.64 R26, c[0x0][0x888] ;  /* 0x00022200ff1a7b82 */ /* 0x000e620000000a00 */
[----:B------:R-:W1:Y:S02]  /*0110*/  LDCU.64 UR4, c[0x0][0x358] ;  /* 0x00006b00ff0477ac */ /* 0x000e640008000a00 */
[----:B-1----:R1:W5:Y:S01]  /*0120*/  LDG.E R26, desc[UR4][R26.64] ;  /* 0x000000041a1a7981 */ /* 0x002362000c1e1900 */
[----:B------:R-:W-:Y:S01]  /*0130*/  HFMA2 R48, -RZ, RZ, 0, 5.9604644775390625e-08 ;  /* 0x00000001ff307431 */ /* 0x000fe200000001ff */
[----:B------:R-:W-:Y:S05]  /*0140*/  BRA `(.L_x_0) ;  /* 0x00000000000c7947 */ /* 0x000fea0003800000 */
.L_x_1:
[----:B------:R-:W1:Y:S01]  /*0150*/  LDCU UR4, c[0x0][0x880] ;  /* 0x00011000ff0477ac */ /* 0x000e620008000800 */
[----:B------:R-:W-:Y:S01]  /*0160*/  HFMA2 R48, -RZ, RZ, 0, 5.9604644775390625e-08 ;  /* 0x00000001ff307431 */ /* 0x000fe200000001ff */
[----:B-1----:R-:W-:-:S07]  /*0170*/  MOV R26, UR4 ;  /* 0x00000004001a7c02 */ /* 0x002fce0008000f00 */
.L_x_0:
[----:B------:R-:W2:Y:S02]  /*0180*/  LDCU.64 UR4, c[0x0][0x8b0] ;  /* 0x00011600ff0477ac */ /* 0x000ea40008000a00 */
[----:B--2---:R-:W-:-:S04]  /*0190*/  UISETP.NE.U32.AND UP0, UPT, UR4, URZ, UPT ;  /* 0x000000ff0400728c */ /* 0x004fc8000bf05070 */
[----:B------:R-:W-:-:S09]  /*01a0*/  UISETP.NE.AND.EX UP0, UPT, UR5, URZ, UPT, UP0 ;  /* 0x000000ff0500728c */ /* 0x000fd2000bf05300 */
[----:B------:R-:W-:Y:S05]  /*01b0*/  BRA.U UP0, `(.L_x_2) ;  /* 0x0000000100287547 */ /* 0x000fea000b800000 */
[----:B------:R-:W2:Y:S02]  /*01c0*/  LDCU.64 UR4, c[0x0][0x8a8] ;  /* 0x00011500ff0477ac */ /* 0x000ea40008000a00 */
[----:B--2---:R-:W-:-:S04]  /*01d0*/  UISETP.NE.U32.AND UP0, UPT, UR4, URZ, UPT ;  /* 0x000000ff0400728c */ /* 0x004fc8000bf05070 */
[----:B------:R-:W-:-:S09]  /*01e0*/  UISETP.NE.AND.EX UP0, UPT, UR5, URZ, UPT, UP0 ;  /* 0x000000ff0500728c */ /* 0x000fd2000bf05300 */
[----:B------:R-:W-:Y:S05]  /*01f0*/  BRA.U !UP0, `(.L_x_3) ;  /* 0x0000000108107547 */ /* 0x000fea000b800000 */
[----:B------:R-:W2:Y:S01]  /*0200*/  LDC.64 R24, c[0x0][0x8a8] ;  /* 0x00022a00ff187b82 */ /* 0x000ea20000000a00 */
[----:B------:R-:W2:Y:S02]  /*0210*/  LDCU.64 UR4, c[0x0][0x358] ;  /* 0x00006b00ff0477ac */ /* 0x000ea40008000a00 */
[----:B--2---:R2:W5:Y:S01]  /*0220*/  LDG.E R24, desc[UR4][R24.64] ;  /* 0x0000000418187981 */ /* 0x004562000c1e1900 */
[----:B------:R-:W-:Y:S05]  /*0230*/  BRA `(.L_x_2) ;  /* 0x0000000000087947 */ /* 0x000fea0003800000 */
.L_x_3:
[----:B------:R-:W2:Y:S02]  /*0240*/  LDCU UR4, c[0x0][0x8a0] ;  /* 0x00011400ff0477ac */ /* 0x000ea40008000800 */
[----:B--2---:R-:W-:Y:S02]  /*0250*/  MOV R24, UR4 ;  /* 0x0000000400187c02 */ /* 0x004fe40008000f00 */
.L_x_2:
[----:B------:R-:W-:Y:S01]  /*0260*/  IMAD.U32 R0, RZ, RZ, UR18 ;  /* 0x00000012ff007e24 */ /* 0x000fe2000f8e00ff */
[----:B------:R-:W-:Y:S04]  /*0270*/  BSSY.RECONVERGENT B0, `(.L_x_4) ;  /* 0x000000c000007945 */ /* 0x000fe80003800200 */
[C---:B------:R-:W-:Y:S02]  /*0280*/  ISETP.NE.OR P1, PT, R0.reuse, 0x1, !P3 ;  /* 0x000000010000780c */ /* 0x040fe40005f25670 */
[----:B------:R-:W-:-:S11]  /*0290*/  ISETP.NE.OR P0, PT, R0, 0x3, !P3 ;  /* 0x000000030000780c */ /* 0x000fd60005f05670 */
[----:B------:R-:W-:Y:S05]  /*02a0*/  @P1 BRA `(.L_x_5) ;  /* 0x0000000000201947 */ /* 0x000fea0003800000 */
[----:B------:R-:W3:Y:S02]  /*02b0*/  LDCU.64 UR4, c[0x0][0x348] ;  /* 0x00006900ff0477ac */ /* 0x000ee40008000a00 */
[----:B---3--:R-:W-:Y:S02]  /*02c0*/  UIADD3 UR6, UP1, UPT, UR4, 0x80, URZ ;  /* 0x0000008004067890 */ /* 0x008fe4000ff3e0ff */
[----:B------:R-:W-:Y:S02]  /*02d0*/  UIADD3 UR4, UP0, UPT, UR4, 0x180, URZ ;  /* 0x0000018004047890 */ /* 0x000fe4000ff1e0ff */
[----:B------:R-:W-:Y:S02]  /*02e0*/  UIADD3.X UR7, UPT, UPT, URZ, UR5, URZ, UP1, !UPT ;  /* 0x00000005ff077290 */ /* 0x000fe40008ffe4ff */
[----:B------:R-:W-:-:S07]  /*02f0*/  UIADD3.X UR5, UPT, UPT, URZ, UR5, URZ, UP0, !UPT ;  /* 0x00000005ff057290 */ /* 0x000fce00087fe4ff */
[----:B------:R3:W-:Y:S02]  /*0300*/  UTMACCTL.PF [UR6] ;  /* 0x00000000060079b9 */ /* 0x0007e40008040000 */
[----:B------:R3:W-:Y:S02]  /*0310*/  UTMACCTL.PF [UR4] ;  /* 0x00000000040079b9 */ /* 0x0007e40008040000 */
[----:B---3--:R-:W-:Y:S01]  /*0320*/  NOP ;  /* 0x0000000000007918 */ /* 0x008fe20000000000 */
.L_x_5:
[----:B------:R-:W-:Y:S05]  /*0330*/  BSYNC.RECONVERGENT B0 ;  /* 0x0000000000007941 */ /* 0x000fea0003800200 */
.L_x_4:
[----:B------:R-:W-:Y:S04]  /*0340*/  BSSY.RECONVERGENT B0, `(.L_x_6) ;  /* 0x000000a000007945 */ /* 0x000fe80003800200 */
        /* <DEDUP_REMOVED lines=9> */
.L_x_7:
[----:B------:R-:W-:Y:S05]  /*03e0*/  BSYNC.RECONVERGENT B0 ;  /* 0x0000000000007941 */ /* 0x000fea0003800200 */
.L_x_6:
[----:B------:R-:W3:Y:S01]  /*03f0*/  LDCU.64 UR4, c[0x0][0x888] ;  /* 0x00011100ff0477ac */ /* 0x000ee20008000a00 */
[----:B------:R-:W-:Y:S02]  /*0400*/  UISETP.EQ.U32.AND UP2, UPT, UR8, URZ, UPT ;  /* 0x000000ff0800728c */ /* 0x000fe4000bf42070 */
[----:B------:R-:W-:Y:S02]  /*0410*/  UPLOP3.LUT UP3, UPT, UPT, UPT, UPT, 0x80, 0x8 ;  /* 0x000000000008789c */ /* 0x000fe40003f6f070 */
[----:B---3--:R-:W-:-:S04]  /*0420*/  UISETP.NE.U32.AND UP0, UPT, UR4, URZ, UPT ;  /* 0x000000ff0400728c */ /* 0x008fc8000bf05070 */
[----:B------:R-:W-:-:S04]  /*0430*/  UISETP.NE.AND.EX UP1, UPT, UR5, URZ, UPT, UP0 ;  /* 0x000000ff0500728c */ /* 0x000fc8000bf25300 */
[----:B------:R-:W-:-:S04]  /*0440*/  UISETP.EQ.OR.EX UP4, UPT, UR9, URZ, !UP1, UP2 ;  /* 0x000000ff0900728c */ /* 0x000fc8000cf82720 */
[----:B------:R-:W-:-:S06]  /*0450*/  UP2UR UR4, UPR, URZ, 0x10 ;  /* 0x00000010ff047883 */ /* 0x000fcc0008000000 */
[----:B------:R-:W-:Y:S01]  /*0460*/  MOV R56, UR4 ;  /* 0x0000000400387c02 */ /* 0x000fe20008000f00 */
[----:B------:R-:W-:Y:S06]  /*0470*/  BRA.U !UP4, `(.L_x_8) ;  /* 0x000000010c207547 */ /* 0x000fec000b800000 */
[----:B------:R-:W-:Y:S01]  /*0480*/  UISETP.NE.U32.AND UP2, UPT, UR8, URZ, UPT ;  /* 0x000000ff0800728c */ /* 0x000fe2000bf45070 */
[----:B-----5:R-:W-:Y:S01]  /*0490*/  FSETP.NEU.AND P0, PT, R26, RZ, PT ;  /* 0x000000ff1a00720b */ /* 0x020fe20003f0d000 */
[----:B------:R-:W-:Y:S02]  /*04a0*/  USEL UR4, URZ, 0xffffffff, UP1 ;  /* 0xffffffffff047887 */ /* 0x000fe40008800000 */
[----:B------:R-:W-:-:S10]  /*04b0*/  UISETP.NE.AND.EX UP2, UPT, UR9, URZ, UPT, UP2 ;  /* 0x000000ff0900728c */ /* 0x000fd4000bf45320 */
[----:B------:R-:W-:Y:S01]  /*04c0*/  VOTEU.ANY UP0, P0 ;  /* 0x0000000000ff7886 */ /* 0x000fe20000000100 */
[----:B------:R-:W-:-:S04]  /*04d0*/  @!UP2 USEL UR4, URZ, 0xffffffff, UP0 ;  /* 0xffffffffff04a887 */ /* 0x000fc80008000000 */
[----:B------:R-:W-:-:S04]  /*04e0*/  ULOP3.LUT UR4, UR4, 0x1, URZ, 0xc0, !UPT ;  /* 0x0000000104047892 */ /* 0x000fc8000f8ec0ff */
[----:B------:R-:W-:-:S11]  /*04f0*/  UISETP.NE.U32.AND UP3, UPT, UR4, 0x1, UPT ;  /* 0x000000010400788c */ /* 0x000fd6000bf65070 */
.L_x_8:
[----:B------:R-:W3:Y:S02]  /*0500*/  SHFL.IDX PT, R2, R49, RZ, 0x1f ;  /* 0x00001fff31027589 */ /* 0x000ee400000e0000 */
[----:B---3--:R-:W-:-:S13]  /*0510*/  ISETP.NE.AND P0, PT, R2, RZ, PT ;  /* 0x000000ff0200720c */ /* 0x008fda0003f05270 */
[----:B------:R-:W-:Y:S05]  /*0520*/  @P0 BRA `(.L_x_9) ;  /* 0x0000000000ac0947 */ /* 0x000fea0003800000 */
[----:B------:R-:W-:Y:S01]  /*0530*/  ELECT P0, URZ, PT ;  /* 0x0000000000ff782f */ /* 0x000fe20003800000 */
[----:B------:R-:W-:-:S12]  /*0540*/  BSSY.RECONVERGENT B0, `(.L_x_9) ;  /* 0x0000029000007945 */ /* 0x000fd80003800200 */
[----:B------:R-:W-:Y:S05]  /*0550*/  @!P0 BRA `(.L_x_10) ;  /* 0x00000000009c8947 */ /* 0x000fea0003800000 */
[----:B------:R-:W3:Y:S01]  /*0560*/  S2UR UR4, SR_CgaCtaId ;  /* 0x00000000000479c3 */ /* 0x000ee20000008800 */
[----:B------:R-:W-:Y:S01]  /*0570*/  UMOV UR5, 0x400 ;  /* 0x0000040000057882 */ /* 0x000fe20000000000 */
[----:B------:R-:W-:Y:S01]  /*0580*/  UMOV UR8, 0x1 ;  /* 0x0000000100087882 */ /* 0x000fe20000000000 */
[----:B------:R-:W-:Y:S01]  /*0590*/  UMOV UR6, 0x2 ;  /* 0x0000000200067882 */ /* 0x000fe20000000000 */
[----:B------:R-:W-:-:S04]  /*05a0*/  UIADD3 UR8, UPT, UPT, -UR8, 0x100000, URZ ;  /* 0x0010000008087890 */ /* 0x000fc8000fffe1ff */
[----:B------:R-:W-:Y:S02]  /*05b0*/  USHF.L.U32 UR9, UR8, 0xb, URZ ;  /* 0x0000000b08097899 */ /* 0x000fe400080006ff */
[----:B------:R-:W-:Y:S02]  /*05c0*/  USHF.L.U32 UR8, UR8, 0x1, URZ ;  /* 0x0000000108087899 */ /* 0x000fe400080006ff */
[----:B------:R-:W-:-:S04]  /*05d0*/  UIADD3 UR6, UPT, UPT, -UR6, 0x100000, URZ ;  /* 0x0010000006067890 */ /* 0x000fc8000fffe1ff */
[----:B------:R-:W-:Y:S02]  /*05e0*/  USHF.L.U32 UR7, UR6, 0xb, URZ ;  /* 0x0000000b06077899 */ /* 0x000fe400080006ff */
[----:B------:R-:W-:Y:S02]  /*05f0*/  USHF.L.U32 UR6, UR6, 0x1, URZ ;  /* 0x0000000106067899 */ /* 0x000fe400080006ff */
[----:B---3--:R-:W-:Y:S01]  /*0600*/  ULEA UR4, UR4, UR5, 0x18 ;  /* 0x0000000504047291 */ /* 0x008fe2000f8ec0ff */
[----:B------:R-:W3:Y:S11]  /*0610*/  FENCE.VIEW.ASYNC.S ;  /* 0x00000000000073c6 */ /* 0x000ef60000000000 */
[----:B---3--:R3:W4:Y:S01]  /*0620*/  SYNCS.EXCH.64 URZ, [UR4], UR8 ;  /* 0x0000000804ff75b2 */ /* 0x0087220008000100 */
[----:B------:R3:W1:Y:S01]  /*0630*/  SYNCS.EXCH.64 URZ, [UR4+0x68], UR6 ;  /* 0x0000680604ff75b2 */ /* 0x0006620008000100 */
        /* <DEDUP_REMOVED lines=23> */
[----:B------:R3:W1:Y:S02]  /*07b0*/  SYNCS.EXCH.64 URZ, [UR4+0xc8], UR6 ;  /* 0x0000c80604ff75b2 */ /* 0x0006640008000100 */
[----:B---34-:R-:W-:Y:S01]  /*07c0*/  NOP ;  /* 0x0000000000007918 */ /* 0x018fe20000000000 */
.L_x_10:
[----:B------:R-:W-:Y:S05]  /*07d0*/  BSYNC.RECONVERGENT B0 ;  /* 0x0000000000007941 */ /* 0x000fea0003800200 */
.L_x_9:
[----:B------:R-:W3:Y:S01]  /*07e0*/  SHFL.IDX PT, R2, R49, RZ, 0x1f ;  /* 0x00001fff31027589 */ /* 0x000ee200000e0000 */
[----:B------:R-:W-:Y:S01]  /*07f0*/  NOP ;  /* 0x0000000000007918 */ /* 0x000fe20000000000 */
[----:B---3--:R-:W-:-:S13]  /*0800*/  ISETP.NE.AND P0, PT, R2, 0x1, PT ;  /* 0x000000010200780c */ /* 0x008fda0003f05270 */
[----:B------:R-:W-:Y:S05]  /*0810*/  @P0 BRA `(.L_x_11) ;  /* 0x0000000000500947 */ /* 0x000fea0003800000 */
        /* <DEDUP_REMOVED lines=9> */
[----:B------:R-:W-:Y:S01]  /*08b0*/  USHF.L.U32 UR6, UR6, 0x1, URZ ;  /* 0x0000000106067899 */ /* 0x000fe200080006ff */
[----:B------:R-:W-:Y:S01]  /*08c0*/  ELECT P0, URZ, PT ;  /* 0x0000000000ff782f */ /* 0x000fe20003800000 */
[----:B---3--:R-:W-:Y:S01]  /*08d0*/  ULEA UR4, UR4, UR5, 0x18 ;  /* 0x0000000504047291 */ /* 0x008fe2000f8ec0ff */
[----:B------:R-:W3:Y:S11]  /*08e0*/  FENCE.VIEW.ASYNC.S ;  /* 0x00000000000073c6 */ /* 0x000ef60000000000 */
[----:B---3--:R3:W4:Y:S01]  /*08f0*/  SYNCS.EXCH.64 URZ, [UR4+0xd0], UR8 ;  /* 0x0000d00804ff75b2 */ /* 0x0087220008000100 */
[----:B------:R3:W1:Y:S01]  /*0900*/  SYNCS.EXCH.64 URZ, [UR4+0xe8], UR6 ;  /* 0x0000e80604ff75b2 */ /* 0x0006620008000100 */
[----:B------:R3:W1:Y:S01]  /*0910*/  SYNCS.EXCH.64 URZ, [UR4+0xd8], UR8 ;  /* 0x0000d80804ff75b2 */ /* 0x0006620008000100 */
[----:B------:R3:W1:Y:S01]  /*0920*/  SYNCS.EXCH.64 URZ, [UR4+0xf0], UR6 ;  /* 0x0000f00604ff75b2 */ /* 0x0006620008000100 */
[----:B------:R3:W1:Y:S01]  /*0930*/  SYNCS.EXCH.64 URZ, [UR4+0xe0], UR8 ;  /* 0x0000e00804ff75b2 */ /* 0x0006620008000100 */
[----:B------:R3:W1:Y:S01]  /*0940*/  SYNCS.EXCH.64 URZ, [UR4+0xf8], UR6 ;  /* 0x0000f80604ff75b2 */ /* 0x0006620008000100 */
[----:B------:R-:W-:Y:S01]  /*0950*/  NOP ;  /* 0x0000000000007918 */ /* 0x000fe20000000000 */
.L_x_11:
[----:B------:R-:W2:Y:S01]  /*0960*/  SHFL.IDX PT, R2, R49, RZ, 0x1f ;  /* 0x00001fff31027589 */ /* 0x000ea200000e0000 */
[----:B------:R-:W-:Y:S01]  /*0970*/  NOP ;  /* 0x0000000000007918 */ /* 0x000fe20000000000 */
[----:B--2---:R-:W-:-:S13]  /*0980*/  ISETP.NE.AND P0, PT, R2, 0x3, PT ;  /* 0x000000030200780c */ /* 0x004fda0003f05270 */
[----:B------:R-:W-:Y:S05]  /*0990*/  @P0 BRA `(.L_x_12) ;  /* 0x0000000000300947 */ /* 0x000fea0003800000 */
[----:B---3--:R-:W2:Y:S01]  /*09a0*/  S2UR UR4, SR_CgaCtaId ;  /* 0x00000000000479c3 */ /* 0x008ea20000008800 */
[----:B------:R-:W-:Y:S01]  /*09b0*/  UMOV UR6, 0x400 ;  /* 0x0000040000067882 */ /* 0x000fe20000000000 */
[----:B------:R-:W-:Y:S01]  /*09c0*/  UMOV UR5, 0x20 ;  /* 0x0000002000057882 */ /* 0x000fe20000000000 */
[----:B------:R-:W-:Y:S01]  /*09d0*/  ELECT P0, URZ, PT ;  /* 0x0000000000ff782f */ /* 0x000fe20003800000 */
[----:B--2---:R-:W-:Y:S02]  /*09e0*/  ULEA UR6, UR4, UR6, 0x18 ;  /* 0x0000000604067291 */ /* 0x004fe4000f8ec0ff */
[----:B------:R-:W-:-:S04]  /*09f0*/  UIADD3 UR4, UPT, UPT, -UR5, 0x100000, URZ ;  /* 0x0010000005047890 */ /* 0x000fc8000fffe1ff */
[----:B------:R-:W-:Y:S02]  /*0a00*/  USHF.L.U32 UR5, UR4, 0xb, URZ ;  /* 0x0000000b04057899 */ /* 0x000fe400080006ff */
[----:B------:R-:W-:Y:S01]  /*0a10*/  USHF.L.U32 UR4, UR4, 0x1, URZ ;  /* 0x0000000104047899 */ /* 0x000fe200080006ff */
[----:B------:R-:W2:Y:S11]  /*0a20*/  FENCE.VIEW.ASYNC.S ;  /* 0x00000000000073c6 */ /* 0x000eb60000000000 */
[----:B--2---:R2:W3:Y:S01]  /*0a30*/  SYNCS.EXCH.64 URZ, [UR6+0x100], UR4 ;  /* 0x0001000406ff75b2 */ /* 0x0044e20008000100 */
[----:B------:R2:W1:Y:S01]  /*0a40*/  SYNCS.EXCH.64 URZ, [UR6+0x108], UR4 ;  /* 0x0001080406ff75b2 */ /* 0x0004620008000100 */
[----:B------:R-:W-:Y:S01]  /*0a50*/  NOP ;  /* 0x0000000000007918 */ /* 0x000fe20000000000 */
.L_x_12:
[----:B------:R-:W4:Y:S01]  /*0a60*/  SHFL.IDX PT, R2, R49, RZ, 0x1f ;  /* 0x00001fff31027589 */ /* 0x000f2200000e0000 */
[----:B------:R-:W-:Y:S01]  /*0a70*/  NOP ;  /* 0x0000000000007918 */ /* 0x000fe20000000000 */
[----:B----4-:R-:W-:-:S13]  /*0a80*/  ISETP.NE.AND P0, PT, R2, 0x4, PT ;  /* 0x000000040200780c */ /* 0x010fda0003f05270 */
[----:B------:R-:W-:Y:S05]  /*0a90*/  @P0 BRA `(.L_x_13) ;  /* 0x0000000000440947 */ /* 0x000fea0003800000 */
[----:B--23--:R-:W2:Y:S01]  /*0aa0*/  S2UR UR6, SR_CgaCtaId ;  /* 0x00000000000679c3 */ /* 0x00cea20000008800 */
[----:B------:R-:W-:Y:S01]  /*0ab0*/  UMOV UR4, 0x1e0 ;  /* 0x000001e000047882 */ /* 0x000fe20000000000 */
[----:B------:R-:W-:Y:S01]  /*0ac0*/  UMOV UR5, 0x400 ;  /* 0x0000040000057882 */ /* 0x000fe20000000000 */
[----:B------:R-:W-:Y:S01]  /*0ad0*/  USEL UR4, UR4, 0x1a0, UP3 ;  /* 0x000001a004047887 */ /* 0x000fe20009800000 */
[----:B------:R-:W-:Y:S01]  /*0ae0*/  UMOV UR8, 0x1 ;  /* 0x0000000100087882 */ /* 0x000fe20000000000 */
[----:B------:R-:W-:Y:S01]  /*0af0*/  ELECT P0, URZ, PT ;  /* 0x0000000000ff782f */ /* 0x000fe20003800000 */
[----:B------:R-:W-:-:S04]  /*0b00*/  UIADD3 UR8, UPT, UPT, -UR8, 0x100000, URZ ;  /* 0x0010000008087890 */ /* 0x000fc8000fffe1ff */
[----:B------:R-:W-:Y:S02]  /*0b10*/  USHF.L.U32 UR9, UR8, 0xb, URZ ;  /* 0x0000000b08097899 */ /* 0x000fe400080006ff */
[----:B------:R-:W-:Y:S02]  /*0b20*/  USHF.L.U32 UR8, UR8, 0x1, URZ ;  /* 0x0000000108087899 */ /* 0x000fe400080006ff */
[----:B--2---:R-:W-:Y:S02]  /*0b30*/  ULEA UR6, UR6, UR5, 0x18 ;  /* 0x0000000506067291 */ /* 0x004fe4000f8ec0ff */
[----:B------:R-:W-:-:S04]  /*0b40*/  UIADD3 UR4, UPT, UPT, -UR4, 0x100000, URZ ;  /* 0x0010000004047890 */ /* 0x000fc8000fffe1ff */
[----:B------:R-:W-:Y:S02]  /*0b50*/  USHF.L.U32 UR5, UR4, 0xb, URZ ;  /* 0x0000000b04057899 */ /* 0x000fe400080006ff */
[----:B------:R-:W-:Y:S01]  /*0b60*/  USHF.L.U32 UR4, UR4, 0x1, URZ ;  /* 0x0000000104047899 */ /* 0x000fe200080006ff */
[----:B------:R-:W2:Y:S03]  /*0b70*/  FENCE.VIEW.ASYNC.S ;  /* 0x00000000000073c6 */ /* 0x000ea60000000000 */
[----:B--2---:R4:W2:Y:S08]  /*0b80*/  SYNCS.EXCH.64 URZ, [UR6+0x110], UR8 ;  /* 0x0001100806ff75b2 */ /* 0x0048b00008000100 */
[----:B------:R4:W3:Y:S02]  /*0b90*/  SYNCS.EXCH.64 URZ, [UR6+0x118], UR4 ;  /* 0x0001180406ff75b2 */ /* 0x0008e40008000100 */
[----:B----4-:R-:W-:Y:S01]  /*0ba0*/  NOP ;  /* 0x0000000000007918 */ /* 0x010fe20000000000 */
.L_x_13:
[----:B------:R-:W4:Y:S01]  /*0bb0*/  SHFL.IDX PT, R2, R49, RZ, 0x1f ;  /* 0x00001fff31027589 */ /* 0x000f2200000e0000 */
[----:B------:R-:W-:Y:S01]  /*0bc0*/  NOP ;  /* 0x0000000000007918 */ /* 0x000fe20000000000 */
[----:B----4-:R-:W-:-:S13]  /*0bd0*/  ISETP.NE.AND P0, PT, R2, 0x5, PT ;  /* 0x000000050200780c */ /* 0x010fda0003f05270 */
[----:B------:R-:W-:Y:S05]  /*0be0*/  @P0 BRA `(.L_x_14) ;  /* 0x0000000000480947 */ /* 0x000fea0003800000 */
[----:B--2---:R-:W2:Y:S01]  /*0bf0*/  S2UR UR5, SR_CgaCtaId ;  /* 0x00000000000579c3 */ /* 0x004ea20000008800 */
[----:B---3--:R-:W-:Y:S01]  /*0c00*/  UMOV UR4, 0x400 ;  /* 0x0000040000047882 */ /* 0x008fe20000000000 */
        /* <DEDUP_REMOVED lines=9> */
[----:B--2---:R-:W-:Y:S01]  /*0ca0*/  ULEA UR4, UR5, UR4, 0x18 ;  /* 0x0000000405047291 */ /* 0x004fe2000f8ec0ff */
[----:B------:R-:W2:Y:S11]  /*0cb0*/  FENCE.VIEW.ASYNC.S ;  /* 0x00000000000073c6 */ /* 0x000eb60000000000 */
[----:B--2---:R4:W2:Y:S01]  /*0cc0*/  SYNCS.EXCH.64 URZ, [UR4+0x120], UR8 ;  /* 0x0001200804ff75b2 */ /* 0x0048a20008000100 */
[----:B------:R4:W3:Y:S01]  /*0cd0*/  SYNCS.EXCH.64 URZ, [UR4+0x130], UR6 ;  /* 0x0001300604ff75b2 */ /* 0x0008e20008000100 */
[----:B------:R4:W1:Y:S01]  /*0ce0*/  SYNCS.EXCH.64 URZ, [UR4+0x128], UR8 ;  /* 0x0001280804ff75b2 */ /* 0x0008620008000100 */
[----:B------:R4:W1:Y:S02]  /*0cf0*/  SYNCS.EXCH.64 URZ, [UR4+0x138], UR6 ;  /* 0x0001380604ff75b2 */ /* 0x0008640008000100 */
[----:B----4-:R-:W-:Y:S01]  /*0d00*/  NOP ;  /* 0x0000000000007918 */ /* 0x010fe20000000000 */
.L_x_14:
[----:B--23--:R-:W2:Y:S01]  /*0d10*/  LDCU UR4, c[0x0][0x36c] ;  /* 0x00006d80ff0477ac */ /* 0x00cea20008000800 */
[----:B------:R-:W-:Y:S01]  /*0d20*/  ISETP.NE.OR P3, PT, R0, 0x2, !P3 ;  /* 0x000000020000780c */ /* 0x000fe20005f65670 */
[----:B------:R-:W-:Y:S01]  /*0d30*/  NOP ;  /* 0x0000000000007918 */ /* 0x000fe20000000000 */
[----:B------:R-:W-:Y:S01]  /*0d40*/  LOP3.LUT R2, R47, 0x1f, RZ, 0xc0, !PT ;  /* 0x0000001f2f027812 */ /* 0x000fe200078ec0ff */
[----:B------:R-:W-:Y:S02]  /*0d50*/  UISETP.NE.AND UP4, UPT, UR18, 0x2, UPT ;  /* 0x000000021200788c */ /* 0x000fe4000bf85270 */
[----:B------:R-:W-:Y:S02]  /*0d60*/  UISETP.NE.AND UP5, UPT, UR18, URZ, UPT ;  /* 0x000000ff1200728c */ /* 0x000fe4000bfa5270 */
[----:B--2---:R-:W-:-:S09]  /*0d70*/  UISETP.EQ.U32.AND UP6, UPT, UR4, 0x1, UPT ;  /* 0x000000010400788c */ /* 0x004fd2000bfc2070 */
[----:B------:R-:W-:Y:S05]  /*0d80*/  BRA.U !UP6, `(.L_x_15) ;  /* 0x000000010e087547 */ /* 0x000fea000b800000 */
[----:B-1----:R-:W-:Y:S01]  /*0d90*/  UCGABAR_ARV ;  /* 0x00000000000079c7 */ /* 0x002fe20008000000 */
[----:B------:R-:W-:Y:S05]  /*0da0*/  BRA `(.L_x_16) ;  /* 0x0000000000047947 */ /* 0x000fea0003800000 */
.L_x_15:
[----:B-1----:R-:W-:Y:S01]  /*0db0*/  NOP ;  /* 0x0000000000007918 */ /* 0x002fe20000000000 */
.L_x_16:
[----:B------:R-:W1:Y:S01]  /*0dc0*/  S2UR UR51, SR_CTAID.X ;  /* 0x00000000003379c3 */ /* 0x000e620000002500 */
[----:B------:R-:W-:-:S05]  /*0dd0*/  CS2R.32 R55, SR_CgaSize ;  /* 0x0000000000377805 */ /* 0x000fca0000008a00 */
[----:B------:R-:W-:-:S05]  /*0de0*/  IMAD R55, R55, -0xa0, RZ ;  /* 0xffffff6037377824 */ /* 0x000fca00078e02ff */
[----:B------:R-:W-:-:S14]  /*0df0*/  R2UR UR5, R55 ;  /* 0x00000000370572ca */ /* 0x000fdc00000e0000 */
[----:B------:R-:W2:Y:S01]  /*0e00*/  LDCU UR5, c[0x0][UR5+0x2b0] ;  /* 0x00005600050577ac */ /* 0x000ea20008000800 */
[----:B------:R-:W-:-:S05]  /*0e10*/  CS2R.32 R55, SR_CgaSize ;  /* 0x0000000000377805 */ /* 0x000fca0000008a00 */
[----:B------:R-:W-:-:S05]  /*0e20*/  IMAD R55, R55, -0xa0, RZ ;  /* 0xffffff6037377824 */ /* 0x000fca00078e02ff */
[----:B------:R-:W-:-:S14]  /*0e30*/  R2UR UR4, R55 ;  /* 0x00000000370472ca */ /* 0x000fdc00000e0000 */
[----:B------:R-:W3:Y:S01]  /*0e40*/  LDCU UR4, c[0x0][UR4+0x2b4] ;  /* 0x00005680040477ac */ /* 0x000ee20008000800 */
[----:B------:R-:W4:Y:S01]  /*0e50*/  S2UR UR26, SR_CTAID.Y ;  /* 0x00000000001a79c3 */ /* 0x000f220000002600 */
[----:B------:R-:W-:-:S05]  /*0e60*/  CS2R.32 R55, SR_CgaSize ;  /* 0x0000000000377805 */ /* 0x000fca0000008a00 */
[----:B------:R-:W-:-:S05]  /*0e70*/  IMAD R55, R55, -0xa0, RZ ;  /* 0xffffff6037377824 */ /* 0x000fca00078e02ff */
[----:B------:R-:W-:-:S14]  /*0e80*/  R2UR UR7, R55 ;  /* 0x00000000370772ca */ /* 0x000fdc00000e0000 */
[----:B------:R-:W3:Y:S01]  /*0e90*/  LDCU UR7, c[0x0][UR7+0x2a0] ;  /* 0x00005400070777ac */ /* 0x000ee20008000800 */
[----:B------:R-:W-:-:S05]  /*0ea0*/  CS2R.32 R55, SR_CgaSize ;  /* 0x0000000000377805 */ /* 0x000fca0000008a00 */
[----:B------:R-:W-:-:S05]  /*0eb0*/  IMAD R55, R55, -0xa0, RZ ;  /* 0xffffff6037377824 */ /* 0x000fca00078e02ff */
[----:B------:R-:W-:-:S14]  /*0ec0*/  R2UR UR8, R55 ;  /* 0x00000000370872ca */ /* 0x000fdc00000e0000 */
[----:B------:R-:W3:Y:S01]  /*0ed0*/  LDCU UR8, c[0x0][UR8+0x2a4] ;  /* 0x00005480080877ac */ /* 0x000ee20008000800 */
[----:B------:R-:W3:Y:S01]  /*0ee0*/  S2UR UR9, SR_CgaCtaId ;  /* 0x00000000000979c3 */ /* 0x000ee20000008800 */
[----:B------:R-:W3:Y:S01]  /*0ef0*/  LDCU UR19, c[0x0][0xb24] ;  /* 0x00016480ff1377ac */ /* 0x000ee20008000800 */
[----:B------:R-:W3:Y:S01]  /*0f00*/  LDCU UR39, c[0x0][0xb24] ;  /* 0x00016480ff2777ac */ /* 0x000ee20008000800 */
[----:B-1----:R-:W-:Y:S01]  /*0f10*/  I2FP.F32.U32 R3, UR51 ;  /* 0x0000003300037c45 */ /* 0x002fe20008201000 */
[----:B------:R-:W1:Y:S04]  /*0f20*/  LDCU UR22, c[0x0][0xb30] ;  /* 0x00016600ff1677ac */ /* 0x000e680008000800 */
[----:B--2---:R-:W-:Y:S01]  /*0f30*/  FMUL R3, R3, UR5 ;  /* 0x0000000503037c20 */ /* 0x004fe20008400000 */
[----:B----4-:R-:W-:-:S05]  /*0f40*/  I2FP.F32.U32 R0, UR26 ;  /* 0x0000001a00007c45 */ /* 0x010fca0008201000 */
[----:B------:R-:W2:Y:S01]  /*0f50*/  F2I.U32.TRUNC.NTZ R3, R3 ;  /* 0x0000000300037305 */ /* 0x000ea2000020f000 */
[----:B---3--:R-:W-:Y:S01]  /*0f60*/  FMUL R0, R0, UR4 ;  /* 0x0000000400007c20 */ /* 0x008fe20008400000 */
[----:B------:R-:W-:-:S06]  /*0f70*/  USHF.L.U32 UR33, UR9, 0xb, URZ ;  /* 0x0000000b09217899 */ /* 0x000fcc00080006ff */
[----:B------:R-:W3:Y:S01]  /*0f80*/  F2I.U32.TRUNC.NTZ R0, R0 ;  /* 0x0000000000007305 */ /* 0x000ee2000020f000 */
[----:B------:R-:W-:Y:S01]  /*0f90*/  ULOP3.LUT UR33, UR33, 0x800, URZ, 0xc0, !UPT ;  /* 0x0000080021217892 */ /* 0x000fe2000f8ec0ff */
[----:B--2---:R-:W-:Y:S02]  /*0fa0*/  R2UR UR4, R3 ;  /* 0x00000000030472ca */ /* 0x004fe400000e0000 */
[----:B---3--:R-:W-:Y:S02]  /*0fb0*/  R2UR UR6, R0 ;  /* 0x00000000000672ca */ /* 0x008fe400000e0000 */
[----:B------:R-:W-:-:S09]  /*0fc0*/  PRMT R0, RZ, 0x7610, R0 ;  /* 0x00007610ff007816 */ /* 0x000fd20000000000 */
[----:B------:R-:W-:-:S04]  /*0fd0*/  UIADD3 UR5, UPT, UPT, -UR4, URZ, URZ ;  /* 0x000000ff04057290 */ /* 0x000fc8000fffe1ff */
[----:B------:R-:W-:Y:S02]  /*0fe0*/  UIMAD UR5, UR7, UR5, UR51 ;  /* 0x00000005070572a4 */ /* 0x000fe4000f8e0233 */
[----:B------:R-:W-:-:S04]  /*0ff0*/  UIADD3 UR4, UPT, UPT, -UR6, URZ, URZ ;  /* 0x000000ff06047290 */ /* 0x000fc8000fffe1ff */
[----:B------:R-:W-:Y:S01]  /*1000*/  IMAD.U32 R55, RZ, RZ, UR5 ;  /* 0x00000005ff377e24 */ /* 0x000fe2000f8e00ff */
[----:B------:R-:W-:-:S06]  /*1010*/  UIMAD UR4, UR8, UR4, UR26 ;  /* 0x00000004080472a4 */ /* 0x000fcc000f8e021a */
[----:B------:R-:W-:Y:S01]  /*1020*/  IMAD.U32 R54, RZ, RZ, UR4 ;  /* 0x00000004ff367e24 */ /* 0x000fe2000f8e00ff */
[----:B-1----:R-:W-:Y:S06]  /*1030*/  BRA.U UP5, `(.L_x_17) ;  /* 0x00000001052c7547 */ /* 0x002fec000b800000 */
[----:B------:R-:W-:Y:S02]  /*1040*/  R2UR UR4, R54 ;  /* 0x00000000360472ca */ /* 0x000fe400000e0000 */
[----:B------:R-:W-:-:S11]  /*1050*/  R2UR UR6, R55 ;  /* 0x00000000370672ca */ /* 0x000fd600000e0000 */
[----:B------:R-:W-:-:S04]  /*1060*/  UISETP.NE.AND UP0, UPT, UR4, URZ, UPT ;  /* 0x000000ff0400728c */ /* 0x000fc8000bf05270 */
[----:B------:R-:W-:-:S04]  /*1070*/  UISETP.EQ.OR UP0, UPT, UR6, URZ, !UP0 ;  /* 0x000000ff0600728c */ /* 0x000fc8000c702670 */
[----:B------:R-:W-:Y:S02]  /*1080*/  USEL UR5, URZ, 0x1, !UP0 ;  /* 0x00000001ff057887 */ /* 0x000fe4000c000000 */
[----:B------:R-:W-:-:S04]  /*1090*/  UISETP.NE.AND UP0, UPT, UR4, URZ, UPT ;  /* 0x000000ff0400728c */ /* 0x000fc8000bf05270 */
[----:B------:R-:W-:Y:S02]  /*10a0*/  USEL UR4, URZ, 0x2, UP0 ;  /* 0x00000002ff047887 */ /* 0x000fe40008000000 */
[----:B------:R-:W-:-:S04]  /*10b0*/  UISETP.NE.AND UP0, UPT, UR6, 0x1, UPT ;  /* 0x000000010600788c */ /* 0x000fc8000bf05270 */
[----:B------:R-:W-:-:S04]  /*10c0*/  USEL UR4, UR4, 0x2, UP0 ;  /* 0x0000000204047887 */ /* 0x000fc80008000000 */
[----:B------:R-:W-:-:S06]  /*10d0*/  UIADD3 UR4, UPT, UPT, UR5, UR4, URZ ;  /* 0x0000000405047290 */ /* 0x000fcc000fffe0ff */
[----:B------:R-:W-:-:S07]  /*10e0*/  IMAD.U32 R0, RZ, RZ, UR4 ;  /* 0x00000004ff007e24 */ /* 0x000fce000f8e00ff */
.L_x_17:
[----:B------:R-:W1:Y:S01]  /*10f0*/  S2UR UR52, SR_CTAID.Z ;  /* 0x00000000003479c3 */ /* 0x000e620000002700 */
[----:B------:R-:W-:-:S09]  /*1100*/  UISETP.GE.AND UP0, UPT, UR19, 0x1, UPT ;  /* 0x000000011300788c */ /* 0x000fd2000bf06270 */
[----:B------:R-:W-:Y:S05]  /*1110*/  BRA.U !UP0, `(.L_x_18) ;  /* 0x0000000108d47547 */ /* 0x000fea000b800000 */
[----:B------:R-:W2:Y:S01]  /*1120*/  LDCU.128 UR12, c[0x0][0xb10] ;  /* 0x00016200ff0c77ac */ /* 0x000ea20008000c00 */
[----:B------:R-:W3:Y:S01]  /*1130*/  LDCU UR20, c[0x0][0xb0c] ;  /* 0x00016180ff1477ac */ /* 0x000ee20008000800 */
[----:B------:R-:W4:Y:S01]  /*1140*/  LDCU UR6, c[0x0][0x370] ;  /* 0x00006e00ff0677ac */ /* 0x000f220008000800 */
[----:B------:R-:W1:Y:S01]  /*1150*/  LDCU UR7, c[0x0][0x374] ;  /* 0x00006e80ff0777ac */ /* 0x000e620008000800 */
[----:B------:R-:W1:Y:S01]  /*1160*/  LDCU UR21, c[0x0][0xb20] ;  /* 0x00016400ff1577ac */ /* 0x000e620008000800 */
[----:B--2---:R-:W-:Y:S02]  /*1170*/  UIMAD.WIDE.U32 UR4, UR51, UR12, URZ ;  /* 0x0000000c330472a5 */ /* 0x004fe4000f8e00ff */
[----:B---3--:R-:W-:Y:S01]  /*1180*/  UISETP.NE.AND UP0, UPT, UR20, 0x1, UPT ;  /* 0x000000011400788c */ /* 0x008fe2000bf05270 */
[----:B------:R-:W2:Y:S01]  /*1190*/  LDCU.64 UR8, c[0x0][0xb28] ;  /* 0x00016500ff0877ac */ /* 0x000ea20008000a00 */
[----:B----4-:R-:W-:-:S03]  /*11a0*/  UIMAD.WIDE.U32 UR10, UR6, UR12, URZ ;  /* 0x0000000c060a72a5 */ /* 0x010fc6000f8e00ff */
[----:B------:R-:W-:Y:S01]  /*11b0*/  UMOV UR4, UR5 ;  /* 0x0000000500047c82 */ /* 0x000fe20008000000 */
[----:B------:R-:W-:Y:S02]  /*11c0*/  UISETP.NE.AND UP2, UPT, UR19, 0x1, UPT ;  /* 0x000000011300788c */ /* 0x000fe4000bf45270 */
[----:B------:R-:W-:Y:S01]  /*11d0*/  USHF.R.U32.HI UR4, URZ, UR13, UR4 ;  /* 0x0000000dff047299 */ /* 0x000fe20008011604 */
[----:B------:R-:W-:Y:S01]  /*11e0*/  UMOV UR10, UR11 ;  /* 0x0000000b000a7c82 */ /* 0x000fe20008000000 */
[----:B------:R-:W-:Y:S02]  /*11f0*/  UIMAD.WIDE.U32 UR16, UR26, UR15, URZ ;  /* 0x0000000f1a1072a5 */ /* 0x000fe4000f8e00ff */
[----:B------:R-:W-:Y:S02]  /*1200*/  USEL UR5, UR51, UR4, !UP0 ;  /* 0x0000000433057287 */ /* 0x000fe4000c000000 */
[----:B------:R-:W-:Y:S02]  /*1210*/  @UP0 USHF.R.U32.HI UR6, URZ, UR13, UR10 ;  /* 0x0000000dff060299 */ /* 0x000fe4000801160a */
[----:B------:R-:W-:-:S02]  /*1220*/  UISETP.NE.AND UP0, UPT, UR14, 0x1, UPT ;  /* 0x000000010e00788c */ /* 0x000fc4000bf05270 */
[----:B-1----:R-:W-:Y:S02]  /*1230*/  UIMAD.WIDE.U32 UR10, UR7, UR15, URZ ;  /* 0x0000000f070a72a5 */ /* 0x002fe4000f8e00ff */
[----:B--2---:R-:W-:Y:S01]  /*1240*/  UIMAD.WIDE.U32 UR12, UR6, UR8, URZ ;  /* 0x00000008060c72a5 */ /* 0x004fe2000f8e00ff */
[----:B------:R-:W-:Y:S02]  /*1250*/  UMOV UR4, UR17 ;  /* 0x0000001100047c82 */ /* 0x000fe40008000000 */
[----:B------:R-:W-:Y:S02]  /*1260*/  USHF.R.U32.HI UR4, URZ, UR21, UR4 ;  /* 0x00000015ff047299 */ /* 0x000fe40008011604 */
[----:B------:R-:W-:Y:S02]  /*1270*/  UMOV UR10, UR11 ;  /* 0x0000000b000a7c82 */ /* 0x000fe40008000000 */
[----:B------:R-:W-:Y:S01]  /*1280*/  UMOV UR12, UR13 ;  /* 0x0000000d000c7c82 */ /* 0x000fe20008000000 */
[----:B------:R-:W-:-:S02]  /*1290*/  @UP0 USHF.R.U32.HI UR7, URZ, UR21, UR10 ;  /* 0x00000015ff070299 */ /* 0x000fc4000801160a */
[----:B------:R-:W-:Y:S02]  /*12a0*/  USEL UR4, UR26, UR4, !UP0 ;  /* 0x000000041a047287 */ /* 0x000fe4000c000000 */
[----:B------:R-:W-:Y:S02]  /*12b0*/  UIMAD.WIDE.U32 UR10, UR7, UR8, URZ ;  /* 0x00000008070a72a5 */ /* 0x000fe4000f8e00ff */
[----:B------:R-:W-:Y:S02]  /*12c0*/  @UP2 USHF.R.U32.HI UR6, URZ, UR9, UR12 ;  /* 0x00000009ff062299 */ /* 0x000fe4000801160c */
[----:B------:R-:W-:-:S03]  /*12d0*/  UIMAD.WIDE.U32 UR12, UR4, UR8, URZ ;  /* 0x00000008040c72a5 */ /* 0x000fc6000f8e00ff */
[----:B------:R-:W-:Y:S02]  /*12e0*/  UMOV UR10, UR11 ;  /* 0x0000000b000a7c82 */ /* 0x000fe40008000000 */
[----:B------:R-:W-:Y:S02]  /*12f0*/  @UP2 USHF.R.U32.HI UR7, URZ, UR9, UR10 ;  /* 0x00000009ff072299 */ /* 0x000fe4000801160a */
[----:B------:R-:W-:Y:S02]  /*1300*/  UIMAD UR10, UR6, UR19, URZ ;  /* 0x00000013060a72a4 */ /* 0x000fe4000f8e02ff */
[----:B------:R-:W-:-:S04]  /*1310*/  UIMAD UR7, UR7, UR19, URZ ;  /* 0x00000013070772a4 */ /* 0x000fc8000f8e02ff */
[----:B------:R-:W-:-:S03]  /*1320*/  UISETP.GE.AND UP0, UPT, UR4, UR7, UPT ;  /* 0x000000070400728c */ /* 0x000fc6000bf06270 */
[----:B------:R-:W-:Y:S01]  /*1330*/  UMOV UR7, UR13 ;  /* 0x0000000d00077c82 */ /* 0x000fe20008000000 */
[----:B------:R-:W-:Y:S02]  /*1340*/  UISETP.GE.OR UP0, UPT, UR5, UR10, UP0 ;  /* 0x0000000a0500728c */ /* 0x000fe40008706670 */
[----:B------:R-:W-:Y:S02]  /*1350*/  UIMAD.WIDE.U32 UR10, UR5, UR8, URZ ;  /* 0x00000008050a72a5 */ /* 0x000fe4000f8e00ff */
[----:B------:R-:W-:Y:S02]  /*1360*/  USHF.R.U32.HI UR7, URZ, UR9, UR7 ;  /* 0x00000009ff077299 */ /* 0x000fe40008011607 */
[----:B------:R-:W-:Y:S02]  /*1370*/  UIADD3 UR10, UPT, UPT, -UR4, URZ, URZ ;  /* 0x000000ff040a7290 */ /* 0x000fe4000fffe1ff */
[----:B------:R-:W-:Y:S02]  /*1380*/  USEL UR7, UR4, UR7, !UP2 ;  /* 0x0000000704077287 */ /* 0x000fe4000d000000 */
[----:B------:R-:W-:Y:S01]  /*1390*/  UIMAD UR10, UR14, UR10, UR26 ;  /* 0x0000000a0e0a72a4 */ /* 0x000fe2000f8e021a */
[----:B------:R-:W-:Y:S01]  /*13a0*/  @!UP0 UMOV UR8, UR11 ;  /* 0x0000000b00088c82 */ /* 0x000fe20008000000 */
[----:B------:R-:W-:-:S02]  /*13b0*/  UIADD3 UR11, UPT, UPT, -UR5, URZ, URZ ;  /* 0x000000ff050b7290 */ /* 0x000fc4000fffe1ff */
[----:B------:R-:W-:Y:S02]  /*13c0*/  @!UP0 USHF.R.U32.HI UR8, URZ, UR9, UR8 ;  /* 0x00000009ff088299 */ /* 0x000fe40008011608 */
[----:B------:R-:W-:Y:S02]  /*13d0*/  UIADD3 UR9, UPT, UPT, -UR7, URZ, URZ ;  /* 0x000000ff07097290 */ /* 0x000fe4000fffe1ff */
[----:B------:R-:W-:Y:S02]  /*13e0*/  @!UP0 USEL UR8, UR5, UR8, !UP2 ;  /* 0x0000000805088287 */ /* 0x000fe4000d000000 */
[----:B------:R-:W-:Y:S02]  /*13f0*/  UIMAD UR9, UR19, UR9, UR4 ;  /* 0x00000009130972a4 */ /* 0x000fe4000f8e0204 */
[----:B------:R-:W-:Y:S02]  /*1400*/  @!UP0 UIADD3 UR7, UPT, UPT, UR7, -UR8, URZ ;  /* 0x8000000807078290 */ /* 0x000fe4000fffe0ff */
[----:B------:R-:W-:-:S02]  /*1410*/  @!UP0 UIMAD UR6, UR9, UR6, UR8 ;  /* 0x00000006090682a4 */ /* 0x000fc4000f8e0208 */
[----:B------:R-:W-:Y:S02]  /*1420*/  @!UP0 UIMAD UR4, UR7, UR19, UR5 ;  /* 0x00000013070482a4 */ /* 0x000fe4000f8e0205 */
[----:B------:R-:W-:Y:S02]  /*1430*/  UIMAD UR51, UR20, UR11, UR51 ;  /* 0x0000000b143372a4 */ /* 0x000fe4000f8e0233 */
[----:B------:R-:W-:Y:S01]  /*1440*/  UIMAD UR26, UR4, UR14, UR10 ;  /* 0x0000000e041a72a4 */ /* 0x000fe2000f8e020a */
[----:B------:R-:W-:Y:S02]  /*1450*/  @!UP0 UMOV UR5, UR6 ;  /* 0x0000000600058c82 */ /* 0x000fe40008000000 */
[----:B------:R-:W-:-:S12]  /*1460*/  UIMAD UR51, UR5, UR20, UR51 ;  /* 0x00000014053372a4 */ /* 0x000fd8000f8e0233 */
.L_x_18:
[----:B------:R-:W-:-:S09]  /*1470*/  UISETP.NE.AND UP0, UPT, UR22, 0x1, UPT ;  /* 0x000000011600788c */ /* 0x000fd2000bf05270 */
[----:B------:R-:W-:Y:S05]  /*1480*/  BRA.U UP0, `(.L_x_19) ;  /* 0x0000000100407547 */ /* 0x000fea000b800000 */
[----:B------:R-:W2:Y:S01]  /*1490*/  LDCU.128 UR8, c[0x0][0xb10] ;  /* 0x00016200ff0877ac */ /* 0x000ea20008000c00 */
[----:B------:R-:W3:Y:S01]  /*14a0*/  LDCU UR12, c[0x0][0xb0c] ;  /* 0x00016180ff0c77ac */ /* 0x000ee20008000800 */
[----:B------:R-:W4:Y:S01]  /*14b0*/  LDCU UR13, c[0x0][0xb20] ;  /* 0x00016400ff0d77ac */ /* 0x000f220008000800 */
[----:B--2---:R-:W-:Y:S02]  /*14c0*/  UIMAD.WIDE.U32 UR4, UR51, UR8, URZ ;  /* 0x00000008330472a5 */ /* 0x004fe4000f8e00ff */
[----:B------:R-:W-:Y:S02]  /*14d0*/  UIMAD.WIDE.U32 UR6, UR26, UR11, URZ ;  /* 0x0000000b1a0672a5 */ /* 0x000fe4000f8e00ff */
[----:B---3--:R-:W-:Y:S02]  /*14e0*/  UISETP.NE.AND UP0, UPT, UR12, 0x1, UPT ;  /* 0x000000010c00788c */ /* 0x008fe4000bf05270 */
[----:B------:R-:W-:-:S03]  /*14f0*/  USHF.R.U32.HI UR5, URZ, UR9, UR5 ;  /* 0x00000009ff057299 */ /* 0x000fc60008011605 */
[----:B------:R-:W-:Y:S01]  /*1500*/  UMOV UR4, UR7 ;  /* 0x0000000700047c82 */ /* 0x000fe20008000000 */
[----:B------:R-:W-:Y:S02]  /*1510*/  USEL UR5, UR51, UR5, !UP0 ;  /* 0x0000000533057287 */ /* 0x000fe4000c000000 */
[----:B------:R-:W-:Y:S02]  /*1520*/  UISETP.NE.AND UP0, UPT, UR10, 0x1, UPT ;  /* 0x000000010a00788c */ /* 0x000fe4000bf05270 */
[----:B----4-:R-:W-:-:S04]  /*1530*/  USHF.R.U32.HI UR4, URZ, UR13, UR4 ;  /* 0x0000000dff047299 */ /* 0x010fc80008011604 */
[----:B------:R-:W-:-:S04]  /*1540*/  USEL UR4, UR26, UR4, !UP0 ;  /* 0x000000041a047287 */ /* 0x000fc8000c000000 */
[----:B------:R-:W-:Y:S02]  /*1550*/  UIADD3 UR6, UPT, UPT, UR5, -UR4, URZ ;  /* 0x8000000405067290 */ /* 0x000fe4000fffe0ff */
[----:B------:R-:W-:Y:S02]  /*1560*/  UIADD3 UR4, UPT, UPT, -UR5, UR4, URZ ;  /* 0x0000000405047290 */ /* 0x000fe4000fffe1ff */
[----:B------:R-:W-:Y:S02]  /*1570*/  UIMAD UR26, UR6, UR10, UR26 ;  /* 0x0000000a061a72a4 */ /* 0x000fe4000f8e021a */
[----:B------:R-:W-:-:S12]  /*1580*/  UIMAD UR51, UR4, UR12, UR51 ;  /* 0x0000000c043372a4 */ /* 0x000fd8000f8e0233 */
.L_x_19:
[----:B------:R-:W-:Y:S01]  /*1590*/  UISETP.NE.AND UP0, UPT, UR18, 0x2, UPT ;  /* 0x000000021200788c */ /* 0x000fe2000bf05270 */
[----:B------:R-:W-:Y:S09]  /*15a0*/  BRA.U !UP6, `(.L_x_20) ;  /* 0x000000010e0c7547 */ /* 0x000ff2000b800000 */
[----:B------:R-:W-:Y:S01]  /*15b0*/  UCGABAR_WAIT ;  /* 0x0000000000007dc7 */ /* 0x000fe20008000000 */
[----:B------:R-:W-:Y:S01]  /*15c0*/  CCTL.IVALL ;  /* 0x00000000ff00798f */ /* 0x000fe20002000000 */
[----:B------:R-:W-:Y:S05]  /*15d0*/  BRA `(.L_x_21) ;  /* 0x0000000000047947 */ /* 0x000fea0003800000 */
.L_x_20:
[----:B------:R-:W-:Y:S06]  /*15e0*/  BAR.SYNC.DEFER_BLOCKING 0x0 ;  /* 0x0000000000007b1d */ /* 0x000fec0000010000 */
.L_x_21:
[----:B------:R-:W-:Y:S05]  /*15f0*/  BRA.U UP0, `(.L_x_22) ;  /* 0x0000001d00007547 */ /* 0x000fea000b800000 */
[----:B------:R-:W2:Y:S01]  /*1600*/  LDCU UR5, c[0x0][0x388] ;  /* 0x00007100ff0577ac */ /* 0x000ea20008000800 */
[----:B------:R-:W3:Y:S01]  /*1610*/  S2UR UR7, SR_CgaCtaId ;  /* 0x00000000000779c3 */ /* 0x000ee20000008800 */
[----:B------:R-:W-:Y:S01]  /*1620*/  PLOP3.LUT P1, PT, PT, PT, UP3, 0x80, 0x8 ;  /* 0x000000000008781c */ /* 0x000fe20003f2f038 */
[----:B------:R-:W-:Y:S01]  /*1630*/  IMAD.MOV.U32 R3, RZ, RZ, 0x1 ;  /* 0x00000001ff037424 */ /* 0x000fe200078e00ff */
[----:B------:R-:W4:Y:S01]  /*1640*/  LDCU UR6, c[0x0][0x38c] ;  /* 0x00007180ff0677ac */ /* 0x000f220008000800 */
[----:B------:R-:W-:Y:S01]  /*1650*/  ISETP.EQ.OR P2, PT, R2, RZ, P3 ;  /* 0x000000ff0200720c */ /* 0x000fe20001f42670 */
[----:B------:R-:W-:Y:S01]  /*1660*/  IMAD.MOV.U32 R2, RZ, RZ, RZ ;  /* 0x000000ffff027224 */ /* 0x000fe200078e00ff */
[----:B------:R-:W-:Y:S01]  /*1670*/  PLOP3.LUT P1, PT, P1, PT, PT, 0x8, 0x80 ;  /* 0x000000000080781c */ /* 0x000fe20000f2e170 */
[----:B------:R-:W4:Y:S01]  /*1680*/  LDCU UR49, c[0x0][0x390] ;  /* 0x00007200ff3177ac */ /* 0x000f220008000800 */
[----:B------:R-:W-:Y:S02]  /*1690*/  UISETP.NE.AND UP1, UPT, UR18, URZ, UPT ;  /* 0x000000ff1200728c */ /* 0x000fe4000bf25270 */
[----:B------:R-:W-:Y:S01]  /*16a0*/  USEL UR32, URZ, 0x1, UP4 ;  /* 0x00000001ff207887 */ /* 0x000fe2000a000000 */
[----:B------:R-:W1:Y:S01]  /*16b0*/  LDCU UR48, c[0x0][0x370] ;  /* 0x00006e00ff3077ac */ /* 0x000e620008000800 */
[----:B--2---:R-:W-:Y:S01]  /*16c0*/  UIADD3 UR5, UPT, UPT, UR5, 0x3f, URZ ;  /* 0x0000003f05057890 */ /* 0x004fe2000fffe0ff */
[----:B------:R-:W2:Y:S03]  /*16d0*/  LDCU.64 UR36, c[0x0][0x348] ;  /* 0x00006900ff2477ac */ /* 0x000ea60008000a00 */
[----:B------:R-:W-:Y:S01]  /*16e0*/  USHF.R.S32.HI UR4, URZ, 0x1f, UR5 ;  /* 0x0000001fff047899 */ /* 0x000fe20008011405 */
[----:B------:R-:W2:Y:S03]  /*16f0*/  LDCU UR47, c[0x0][0x374] ;  /* 0x00006e80ff2f77ac */ /* 0x000ea60008000800 */
[----:B------:R-:W-:-:S02]  /*1700*/  ULEA.HI UR4, UR4, UR5, URZ, 0x6 ;  /* 0x0000000504047291 */ /* 0x000fc4000f8f30ff */
[----:B---3--:R-:W-:Y:S02]  /*1710*/  USHF.L.U32 UR5, UR7, 0x5, URZ ;  /* 0x0000000507057899 */ /* 0x008fe400080006ff */
[----:B------:R-:W-:Y:S02]  /*1720*/  USHF.R.S32.HI UR4, URZ, 0x6, UR4 ;  /* 0x00000006ff047899 */ /* 0x000fe40008011404 */
[----:B-1----:R-:W-:Y:S02]  /*1730*/  ULOP3.LUT UR52, UR5, 0x20, URZ, 0xe2, !UPT ;  /* 0x0000002005347892 */ /* 0x002fe4000f8ee2ff */
[----:B----4-:R-:W-:Y:S02]  /*1740*/  UIMAD UR4, UR4, UR6, URZ ;  /* 0x00000006040472a4 */ /* 0x010fe4000f8e02ff */
[----:B------:R-:W-:Y:S02]  /*1750*/  USEL UR32, UR32, 0x2, UP1 ;  /* 0x0000000220207887 */ /* 0x000fe40008800000 */
[----:B------:R-:W-:Y:S01]  /*1760*/  UIMAD UR49, UR4, UR49, URZ ;  /* 0x00000031043172a4 */ /* 0x000fe2000f8e02ff */
[----:B------:R-:W-:Y:S01]  /*1770*/  UMOV UR25, URZ ;  /* 0x000000ff00197c82 */ /* 0x000fe20008000000 */
[----:B------:R-:W-:-:S02]  /*1780*/  UMOV UR30, URZ ;  /* 0x000000ff001e7c82 */ /* 0x000fc40008000000 */
[----:B------:R-:W-:Y:S02]  /*1790*/  UISETP.NE.AND UP2, UPT, UR49, URZ, UPT ;  /* 0x000000ff3100728c */ /* 0x000fe4000bf45270 */
[----:B------:R-:W-:Y:S01]  /*17a0*/  UISETP.LT.U32.AND UP0, UPT, UR49, 0xd, UPT ;  /* 0x0000000d3100788c */ /* 0x000fe2000bf01070 */
[----:B------:R-:W-:-:S03]  /*17b0*/  UMOV UR34, URZ ;  /* 0x000000ff00227c82 */ /* 0x000fc60008000000 */
[----:B------:R-:W-:-:S04]  /*17c0*/  USEL UR4, UR49, 0xd, UP0 ;  /* 0x0000000d31047887 */ /* 0x000fc80008000000 */
[----:B------:R-:W-:Y:S02]  /*17d0*/  UIADD3 UR5, UPT, UPT, UR4, -0x1, URZ ;  /* 0xffffffff04057890 */ /* 0x000fe4000fffe0ff */
[----:B------:R-:W-:Y:S02]  /*17e0*/  @!UP2 UIADD3 UR5, UPT, UPT, UR4, URZ, URZ ;  /* 0x000000ff0405a290 */ /* 0x000fe4000fffe0ff */
[----:B------:R-:W-:Y:S02]  /*17f0*/  UIADD3 UR46, UPT, UPT, UR49, -UR4, URZ ;  /* 0x80000004312e7290 */ /* 0x000fe4000fffe0ff */
[----:B--2---:R-:W-:-:S12]  /*1800*/  UIADD3 UR50, UPT, UPT, UR5, 0x1, URZ ;  /* 0x0000000105327890 */ /* 0x004fd8000fffe0ff */
.L_x_40:
[----:B------:R-:W1:Y:S01]  /*1810*/  S2UR UR24, SR_CgaCtaId ;  /* 0x00000000001879c3 */ /* 0x000e620000008800 */
[----:B------:R-:W-:Y:S01]  /*1820*/  UMOV UR4, 0x400 ;  /* 0x0000040000047882 */ /* 0x000fe20000000000 */
[----:B------:R-:W-:Y:S01]  /*1830*/  SHF.L.U32 R0, R3, 0x1f, RZ ;  /* 0x0000001f03007819 */ /* 0x000fe200000006ff */
[----:B------:R-:W-:Y:S02]  /*1840*/  UISETP.NE.AND UP0, UPT, UR49, URZ, UPT ;  /* 0x000000ff3100728c */ /* 0x000fe4000bf05270 */
[----:B------:R-:W-:Y:S02]  /*1850*/  USHF.L.U32 UR35, UR51, 0x6, URZ ;  /* 0x0000000633237899 */ /* 0x000fe400080006ff */
[----:B------:R-:W-:Y:S01]  /*1860*/  ULEA UR19, UR26, UR52, 0x6 ;  /* 0x000000341a137291 */ /* 0x000fe2000f8e30ff */
[----:B------:R-:W-:Y:S01]  /*1870*/  UMOV UR23, URZ ;  /* 0x000000ff00177c82 */ /* 0x000fe20008000000 */
[----:B------:R-:W-:Y:S01]  /*1880*/  UMOV UR21, URZ ;  /* 0x000000ff00157c82 */ /* 0x000fe20008000000 */
[----:B------:R-:W-:Y:S01]  /*1890*/  UMOV UR20, URZ ;  /* 0x000000ff00147c82 */ /* 0x000fe20008000000 */
[----:B-1----:R-:W-:-:S04]  /*18a0*/  ULEA UR24, UR24, UR4, 0x18 ;  /* 0x0000000418187291 */ /* 0x002fc8000f8ec0ff */
[----:B------:R-:W-:-:S09]  /*18b0*/  ULEA UR4, UR25, UR24, 0x3 ;  /* 0x0000001819047291 */ /* 0x000fd2000f8e18ff */
[----:B------:R1:W2:Y:S01]  /*18c0*/  SYNCS.PHASECHK.TRANS64.TRYWAIT P0, [UR4+0x68], R0 ;  /* 0x00006800ff0075a7 */ /* 0x0002a20008001104 */
[----:B------:R-:W-:Y:S05]  /*18d0*/  BRA.U !UP0, `(.L_x_23) ;  /* 0x00000005085c7547 */ /* 0x000fea000b800000 */
[----:B------:R-:W3:Y:S01]  /*18e0*/  LDCU.128 UR8, c[0x0][0x480] ;  /* 0x00009000ff0877ac */ /* 0x000ee20008000c00 */
[----:B------:R-:W4:Y:S01]  /*18f0*/  LDCU.64 UR12, c[0x0][0x490] ;  /* 0x00009200ff0c77ac */ /* 0x000f220008000a00 */
[----:B------:R-:W1:Y:S01]  /*1900*/  LDCU.64 UR20, c[0x0][0x4b0] ;  /* 0x00009600ff1477ac */ /* 0x000e620008000a00 */
[----:B------:R-:W1:Y:S01]  /*1910*/  LDCU.64 UR16, c[0x0][0x4d0] ;  /* 0x00009a00ff1077ac */ /* 0x000e620008000a00 */
[----:B------:R-:W1:Y:S01]  /*1920*/  LDCU UR44, c[0x0][0x390] ;  /* 0x00007200ff2c77ac */ /* 0x000e620008000800 */
[----:B---3--:R-:W-:Y:S02]  /*1930*/  UIMAD.WIDE.U32 UR4, UR35, UR9, URZ ;  /* 0x00000009230472a5 */ /* 0x008fe4000f8e00ff */
[----:B------:R-:W-:Y:S01]  /*1940*/  UISETP.NE.AND UP0, UPT, UR8, 0x1, UPT ;  /* 0x000000010800788c */ /* 0x000fe2000bf05270 */
[----:B------:R-:W3:Y:S04]  /*1950*/  LDCU UR45, c[0x0][0x38c] ;  /* 0x00007180ff2d77ac */ /* 0x000ee80008000800 */
[----:B------:R-:W-:Y:S01]  /*1960*/  UMOV UR4, UR5 ;  /* 0x0000000500047c82 */ /* 0x000fe20008000000 */
[----:B------:R-:W1:Y:S01]  /*1970*/  LDCU.64 UR14, c[0x0][0x4b8] ;  /* 0x00009700ff0e77ac */ /* 0x000e620008000a00 */
[----:B------:R-:W-:-:S02]  /*1980*/  USHF.R.U32.HI UR6, URZ, UR10, UR4 ;  /* 0x0000000aff067299 */ /* 0x000fc40008011604 */
[----:B------:R-:W-:Y:S02]  /*1990*/  UIADD3 UR34, UPT, UPT, UR50, UR30, URZ ;  /* 0x0000001e32227290 */ /* 0x000fe4000fffe0ff */
[----:B------:R-:W-:Y:S02]  /*19a0*/  USEL UR6, UR35, UR6, !UP0 ;  /* 0x0000000623067287 */ /* 0x000fe4000c000000 */
[----:B------:R-:W-:Y:S02]  /*19b0*/  UISETP.NE.AND UP0, UPT, UR11, 0x1, UPT ;  /* 0x000000010b00788c */ /* 0x000fe4000bf05270 */
[----:B----4-:R-:W-:Y:S02]  /*19c0*/  UIMAD.WIDE.U32 UR4, UR6, UR12, URZ ;  /* 0x0000000c060472a5 */ /* 0x010fe4000f8e00ff */
[----:B------:R-:W-:Y:S01]  /*19d0*/  UIADD3 UR7, UPT, UPT, -UR6, URZ, URZ ;  /* 0x000000ff06077290 */ /* 0x000fe2000fffe1ff */
[----:B------:R-:W-:-:S03]  /*19e0*/  UMOV UR23, URZ ;  /* 0x000000ff00177c82 */ /* 0x000fc60008000000 */
[----:B------:R-:W-:Y:S01]  /*19f0*/  UIMAD UR7, UR8, UR7, UR35 ;  /* 0x00000007080772a4 */ /* 0x000fe2000f8e0223 */
[----:B------:R-:W-:Y:S02]  /*1a00*/  UMOV UR4, UR5 ;  /* 0x0000000500047c82 */ /* 0x000fe40008000000 */
[----:B------:R-:W-:Y:S02]  /*1a10*/  USHF.R.U32.HI UR13, URZ, UR13, UR4 ;  /* 0x0000000dff0d7299 */ /* 0x000fe40008011604 */
[----:B------:R-:W4:Y:S02]  /*1a20*/  LDCU.64 UR4, c[0x0][0x4d8] ;  /* 0x00009b00ff0477ac */ /* 0x000f240008000a00 */
[----:B------:R-:W-:-:S04]  /*1a30*/  USEL UR13, UR6, UR13, !UP0 ;  /* 0x0000000d060d7287 */ /* 0x000fc8000c000000 */
[----:B------:R-:W-:-:S04]  /*1a40*/  UIADD3 UR12, UPT, UPT, -UR13, URZ, URZ ;  /* 0x000000ff0d0c7290 */ /* 0x000fc8000fffe1ff */
[----:B------:R-:W-:Y:S02]  /*1a50*/  UIMAD UR12, UR11, UR12, UR6 ;  /* 0x0000000c0b0c72a4 */ /* 0x000fe4000f8e0206 */
[----:B-1----:R-:W-:Y:S02]  /*1a60*/  UIMAD UR11, UR7, UR20, UR16 ;  /* 0x00000014070b72a4 */ /* 0x002fe4000f8e0210 */
[----:B------:R-:W-:Y:S01]  /*1a70*/  UIMAD UR12, UR12, UR21, UR17 ;  /* 0x000000150c0c72a4 */ /* 0x000fe2000f8e0211 */
[----:B------:R-:W-:Y:S01]  /*1a80*/  UMOV UR6, UR25 ;  /* 0x0000001900067c82 */ /* 0x000fe20008000000 */
[----:B------:R-:W-:Y:S01]  /*1a90*/  UMOV UR20, URZ ;  /* 0x000000ff00147c82 */ /* 0x000fe20008000000 */
[----:B---3--:R-:W-:-:S09]  /*1aa0*/  UMOV UR21, URZ ;  /* 0x000000ff00157c82 */ /* 0x008fd20008000000 */
.L_x_29:
[----:B------:R-:W-:Y:S01]  /*1ab0*/  @!P3 MOV R4, 0x4000 ;  /* 0x000040000004b802 */ /* 0x000fe20000000f00 */
[----:B------:R-:W-:Y:S01]  /*1ac0*/  ULEA UR9, UR6, UR24, 0x3 ;  /* 0x0000001806097291 */ /* 0x000fe2000f8e18ff */
[----:B-12---:R-:W-:Y:S11]  /*1ad0*/  @P0 BRA `(.L_x_24) ;  /* 0x00000000000c0947 */ /* 0x006ff60003800000 */
[----:B------:R-:W-:Y:S04]  /*1ae0*/  SHF.L.U32 R5, R3, 0x1f, RZ ;  /* 0x0000001f03057819 */ /* 0x000fe800000006ff */
[----:B------:R-:W1:Y:S02]  /*1af0*/  SYNCS.PHASECHK.TRANS64.TRYWAIT P0, [UR9+0x68], R5 ;  /* 0x00006805ff0075a7 */ /* 0x000e640008001109 */
[----:B-1----:R-:W-:Y:S05]  /*1b00*/  @!P0 BRA `(.L_x_25) ;  /* 0x00000060007c8947 */ /* 0x002fea0003800000 */
.L_x_24:
[----:B------:R2:W-:Y:S01]  /*1b10*/  @!P3 SYNCS.ARRIVE.TRANS64 RZ, [UR9], R4 ;  /* 0x00000004ffffb9a7 */ /* 0x0005e20008000009 */
[----:B------:R-:W-:Y:S04]  /*1b20*/  ULOP3.LUT UR7, UR32, 0x2, URZ, 0xfc, !UPT ;  /* 0x0000000220077892 */ /* 0x000fe8000f8efcff */
[----:B------:R-:W-:Y:S09]  /*1b30*/  UISETP.NE.AND UP0, UPT, UR7, 0x2, UPT ;  /* 0x000000020700788c */ /* 0x000ff2000bf05270 */
[----:B------:R-:W-:Y:S05]  /*1b40*/  BRA.U UP0, `(.L_x_26) ;  /* 0x0000000100047547 */ /* 0x000fea000b800000 */
[----:B----4-:R-:W-:Y:S05]  /*1b50*/  BPT.TRAP 0x1 ;  /* 0x000000040000795c */ /* 0x010fea0000300000 */
.L_x_26:
[----:B------:R-:W-:Y:S04]  /*1b60*/  BSSY.RECONVERGENT B0, `(.L_x_27) ;  /* 0x0000003000007945 */ /* 0x000fe80003800200 */
[----:B------:R-:W-:Y:S05]  /*1b70*/  @P2 BRA `(.L_x_28) ;  /* 0x0000000000042947 */ /* 0x000fea0003800000 */
[----:B----4-:R-:W-:Y:S05]  /*1b80*/  BPT.TRAP 0x1 ;  /* 0x000000040000795c */ /* 0x010fea0000300000 */
.L_x_28:
[----:B----4-:R-:W-:Y:S05]  /*1b90*/  BSYNC.RECONVERGENT B0 ;  /* 0x0000000000007941 */ /* 0x010fea0003800200 */
.L_x_27:
[----:B------:R-:W-:Y:S02]  /*1ba0*/  UIADD3 UR7, UPT, UPT, UR6, 0x1, URZ ;  /* 0x0000000106077890 */ /* 0x000fe4000fffe0ff */
[----:B------:R-:W-:Y:S02]  /*1bb0*/  ULEA UR17, UR6, UR24, 0xd ;  /* 0x0000001806117291 */ /* 0x000fe4000f8e68ff */
[----:B------:R-:W-:Y:S02]  /*1bc0*/  UISETP.NE.AND UP0, UPT, UR7, 0xd, UPT ;  /* 0x0000000d0700788c */ /* 0x000fe4000bf05270 */
[----:B------:R-:W-:Y:S02]  /*1bd0*/  UIADD3 UR28, UP1, UPT, UR36, 0x80, URZ ;  /* 0x00000080241c7890 */ /* 0x000fe4000ff3e0ff */
[----:B------:R-:W-:Y:S02]  /*1be0*/  USEL UR8, URZ, 0x1, UP0 ;  /* 0x00000001ff087887 */ /* 0x000fe40008000000 */
[----:B------:R-:W-:Y:S02]  /*1bf0*/  USEL UR25, UR7, URZ, UP0 ;  /* 0x000000ff07197287 */ /* 0x000fe40008000000 */
[----:B------:R-:W-:Y:S02]  /*1c00*/  USHF.L.U32 UR10, UR23, 0x6, URZ ;  /* 0x00000006170a7899 */ /* 0x000fe400080006ff */
[----:B------:R-:W-:Y:S01]  /*1c10*/  ULEA UR7, UR25, UR24, 0x3 ;  /* 0x0000001819077291 */ /* 0x000fe2000f8e18ff */
[----:B------:R-:W-:Y:S01]  /*1c20*/  LOP3.LUT R3, R3, UR8, RZ, 0x3c, !PT ;  /* 0x0000000803037c12 */ /* 0x000fe2000f8e3cff */
[----:B------:R-:W-:Y:S02]  /*1c30*/  ULEA UR8, UR6, UR33, 0xc ;  /* 0x0000002106087291 */ /* 0x000fe4000f8e60ff */
[----:B------:R-:W-:Y:S01]  /*1c40*/  UIADD3.X UR29, UPT, UPT, URZ, UR37, URZ, UP1, !UPT ;  /* 0x00000025ff1d7290 */ /* 0x000fe20008ffe4ff */
[----:B-1----:R-:W-:Y:S01]  /*1c50*/  SHF.L.U32 R0, R3, 0x1f, RZ ;  /* 0x0000001f03007819 */ /* 0x002fe200000006ff */
[----:B------:R-:W-:Y:S02]  /*1c60*/  ULEA UR16, UR8, UR24, 0x1 ;  /* 0x0000001808107291 */ /* 0x000fe4000f8e08ff */
[----:B------:R-:W-:Y:S01]  /*1c70*/  UIADD3 UR8, UPT, UPT, UR17, 0x3400, URZ ;  /* 0x0000340011087890 */ /* 0x000fe2000fffe0ff */
[----:B------:R3:W1:Y:S01]  /*1c80*/  SYNCS.PHASECHK.TRANS64.TRYWAIT P0, [UR7+0x68], R0 ;  /* 0x00006800ff0075a7 */ /* 0x0006620008001107 */
[----:B------:R-:W-:Y:S02]  /*1c90*/  UIMAD UR7, UR20, UR14, UR4 ;  /* 0x0000000e140772a4 */ /* 0x000fe4000f8e0204 */
[----:B------:R-:W-:Y:S02]  /*1ca0*/  UIMAD UR6, UR21, UR15, UR5 ;  /* 0x0000000f150672a4 */ /* 0x000fe4000f8e0205 */
[----:B------:R-:W-:Y:S02]  /*1cb0*/  UIADD3 UR26, UP0, UPT, UR36, 0x180, URZ ;  /* 0x00000180241a7890 */ /* 0x000fe4000ff1e0ff */
[----:B------:R-:W-:Y:S02]  /*1cc0*/  UPRMT UR6, UR7, 0x40, UR6 ;  /* 0x0000004007067896 */ /* 0x000fe40008000006 */
[----:B------:R-:W-:Y:S02]  /*1cd0*/  UIADD3.X UR27, UPT, UPT, URZ, UR37, URZ, UP0, !UPT ;  /* 0x00000025ff1b7290 */ /* 0x000fe400087fe4ff */
[----:B------:R-:W-:Y:S02]  /*1ce0*/  UPRMT UR6, UR6, 0x5410, URZ ;  /* 0x0000541006067896 */ /* 0x000fe400080000ff */
[----:B------:R-:W-:Y:S02]  /*1cf0*/  UIADD3 UR16, UPT, UPT, UR16, 0x1d400, URZ ;  /* 0x0001d40010107890 */ /* 0x000fe4000fffe0ff */
[----:B------:R-:W-:Y:S02]  /*1d00*/  UIADD3 UR31, UPT, UPT, UR20, 0x1, URZ ;  /* 0x00000001141f7890 */ /* 0x000fe4000fffe0ff */
[----:B------:R-:W-:Y:S02]  /*1d10*/  UIADD3 UR22, UPT, UPT, UR21, 0x1, URZ ;  /* 0x0000000115167890 */ /* 0x000fe4000fffe0ff */
[----:B------:R-:W-:Y:S01]  /*1d20*/  UISETP.NE.AND UP2, UPT, UR31, UR45, UPT ;  /* 0x0000002d1f00728c */ /* 0x000fe2000bf45270 */
[----:B------:R4:W-:Y:S01]  /*1d30*/  UTMALDG.4D.IM2COL [UR8], [UR28], UR6 ;  /* 0x000000081c0073b4 */ /* 0x0009e20008058006 */
[----:B------:R-:W-:Y:S02]  /*1d40*/  UIADD3 UR30, UPT, UPT, UR30, 0x1, URZ ;  /* 0x000000011e1e7890 */ /* 0x000fe4000fffe0ff */
[----:B------:R-:W-:Y:S01]  /*1d50*/  UIADD3 UR7, UPT, UPT, UR23, 0x1, URZ ;  /* 0x0000000117077890 */ /* 0x000fe2000fffe0ff */
[----:B------:R-:W-:Y:S01]  /*1d60*/  UMOV UR38, 0x30000 ;  /* 0x0003000000267882 */ /* 0x000fe20000000000 */
[----:B------:R-:W-:Y:S01]  /*1d70*/  UMOV UR40, 0x0 ;  /* 0x0000000000287882 */ /* 0x000fe20000000000 */
[----:B------:R-:W-:Y:S01]  /*1d80*/  UMOV UR41, 0x10000000 ;  /* 0x1000000000297882 */ /* 0x000fe20000000000 */
[----:B------:R-:W-:Y:S01]  /*1d90*/  UMOV UR17, UR9 ;  /* 0x0000000900117c82 */ /* 0x000fe20008000000 */
[----:B------:R-:W-:Y:S02]  /*1da0*/  UMOV UR18, UR10 ;  /* 0x0000000a00127c82 */ /* 0x000fe40008000000 */
[----:B------:R-:W-:Y:S01]  /*1db0*/  @UP2 UIADD3 UR22, UPT, UPT, UR21, URZ, URZ ;  /* 0x000000ff15162290 */ /* 0x000fe2000fffe0ff */
[----:B------:R2:W-:Y:S03]  /*1dc0*/  UTMALDG.4D.MULTICAST [UR16], [UR26], UR38, desc[UR40] ;  /* 0x000028101a0073b4 */ /* 0x0005e60008019826 */
[----:B------:R-:W-:Y:S11]  /*1dd0*/  UISETP.NE.AND UP0, UPT, UR22, UR44, UPT ;  /* 0x0000002c1600728c */ /* 0x000ff6000bf05270 */
[----:B------:R-:W-:Y:S07]  /*1de0*/  @UP0 UIADD3 UR7, UPT, UPT, UR23, URZ, URZ ;  /* 0x000000ff17070290 */ /* 0x000fee000fffe0ff */
[----:B------:R-:W-:Y:S01]  /*1df0*/  UMOV UR23, UR7 ;  /* 0x0000000700177c82 */ /* 0x000fe20008000000 */
[----:B----4-:R-:W-:Y:S01]  /*1e00*/  UMOV UR6, UR25 ;  /* 0x0000001900067c82 */ /* 0x010fe20008000000 */
[----:B--2---:R-:W-:Y:S02]  /*1e10*/  USEL UR21, UR22, URZ, UP0 ;  /* 0x000000ff16157287 */ /* 0x004fe40008000000 */
[----:B------:R-:W-:Y:S02]  /*1e20*/  UISETP.NE.AND UP0, UPT, UR30, UR34, UPT ;  /* 0x000000221e00728c */ /* 0x000fe4000bf05270 */
[----:B------:R-:W-:Y:S07]  /*1e30*/  USEL UR20, UR31, URZ, UP2 ;  /* 0x000000ff1f147287 */ /* 0x000fee0009000000 */
[----:B---3--:R-:W-:Y:S05]  /*1e40*/  BRA.U UP0, `(.L_x_29) ;  /* 0xfffffffd00187547 */ /* 0x008fea000b83ffff */
.L_x_23:
[----:B------:R-:W-:Y:S01]  /*1e50*/  ULEA UR4, UR25, UR24, 0x3 ;  /* 0x0000001819047291 */ /* 0x000fe2000f8e18ff */
[----:B-1----:R-:W-:Y:S01]  /*1e60*/  SHF.L.U32 R0, R3, 0x1f, RZ ;  /* 0x0000001f03007819 */ /* 0x002fe200000006ff */
[----:B------:R-:W-:Y:S01]  /*1e70*/  @!P1 SYNCS.ARRIVE.TRANS64.A1T0 RZ, [UR24+0x108], RZ ;  /* 0x000108ffffff99a7 */ /* 0x000fe20008100018 */
[----:B------:R-:W-:-:S06]  /*1e80*/  UISETP.GE.AND UP0, UPT, UR46, 0x1, UPT ;  /* 0x000000012e00788c */ /* 0x000fcc000bf06270 */
[----:B--2---:R1:W2:Y:S03]  /*1e90*/  SYNCS.PHASECHK.TRANS64.TRYWAIT P0, [UR4+0x68], R0 ;  /* 0x00006800ff0075a7 */ /* 0x0042a60008001104 */
        /* <DEDUP_REMOVED lines=17> */
[----:B------:R-:W-:-:S03]  /*1fb0*/  UMOV UR31, UR46 ;  /* 0x0000002e001f7c82 */ /* 0x000fc60008000000 */
        /* <DEDUP_REMOVED lines=9> */
[----:B---3--:R-:W-:-:S11]  /*2050*/  UMOV UR6, UR25 ;  /* 0x0000001900067c82 */ /* 0x008fd60008000000 */
.L_x_36:
[----:B------:R-:W-:Y:S01]  /*2060*/  @!P3 MOV R4, 0x4000 ;  /* 0x000040000004b802 */ /* 0x000fe20000000f00 */
[----:B------:R-:W-:Y:S01]  /*2070*/  ULEA UR9, UR6, UR24, 0x3 ;  /* 0x0000001806097291 */ /* 0x000fe2000f8e18ff */
[----:B-12---:R-:W-:Y:S11]  /*2080*/  @P0 BRA `(.L_x_31) ;  /* 0x00000000000c0947 */ /* 0x006ff60003800000 */
[----:B------:R-:W-:Y:S04]  /*2090*/  SHF.L.U32 R5, R3, 0x1f, RZ ;  /* 0x0000001f03057819 */ /* 0x000fe800000006ff */
[----:B------:R-:W1:Y:S02]  /*20a0*/  SYNCS.PHASECHK.TRANS64.TRYWAIT P0, [UR9+0x68], R5 ;  /* 0x00006805ff0075a7 */ /* 0x000e640008001109 */
[----:B-1----:R-:W-:Y:S05]  /*20b0*/  @!P0 BRA `(.L_x_32) ;  /* 0x0000005c00288947 */ /* 0x002fea0003800000 */
.L_x_31:
[----:B------:R2:W-:Y:S01]  /*20c0*/  @!P3 SYNCS.ARRIVE.TRANS64 RZ, [UR9], R4 ;  /* 0x00000004ffffb9a7 */ /* 0x0005e20008000009 */
[----:B------:R-:W-:Y:S04]  /*20d0*/  ULOP3.LUT UR7, UR32, 0x2, URZ, 0xfc, !UPT ;  /* 0x0000000220077892 */ /* 0x000fe8000f8efcff */
[----:B------:R-:W-:Y:S09]  /*20e0*/  UISETP.NE.AND UP0, UPT, UR7, 0x2, UPT ;  /* 0x000000020700788c */ /* 0x000ff2000bf05270 */
[----:B------:R-:W-:Y:S05]  /*20f0*/  BRA.U UP0, `(.L_x_33) ;  /* 0x0000000100047547 */ /* 0x000fea000b800000 */
[----:B----4-:R-:W-:Y:S05]  /*2100*/  BPT.TRAP 0x1 ;  /* 0x000000040000795c */ /* 0x010fea0000300000 */
.L_x_33:
[----:B------:R-:W-:Y:S04]  /*2110*/  BSSY.RECONVERGENT B0, `(.L_x_34) ;  /* 0x0000003000007945 */ /* 0x000fe80003800200 */
[----:B------:R-:W-:Y:S05]  /*2120*/  @P2 BRA `(.L_x_35) ;  /* 0x0000000000042947 */ /* 0x000fea0003800000 */
[----:B----4-:R-:W-:Y:S05]  /*2130*/  BPT.TRAP 0x1 ;  /* 0x000000040000795c */ /* 0x010fea0000300000 */
.L_x_35:
[----:B----4-:R-:W-:Y:S05]  /*2140*/  BSYNC.RECONVERGENT B0 ;  /* 0x0000000000007941 */ /* 0x010fea0003800200 */
.L_x_34:
        /* <DEDUP_REMOVED lines=12> */
[----:B------:R-:W-:Y:S02]  /*2210*/  UIADD3 UR8, UPT, UPT, UR8, 0x3400, URZ ;  /* 0x0000340008087890 */ /* 0x000fe4000fffe0ff */
[----:B------:R-:W-:Y:S01]  /*2220*/  UIADD3 UR26, UP0, UPT, UR36, 0x180, URZ ;  /* 0x00000180241a7890 */ /* 0x000fe2000ff1e0ff */
[----:B------:R3:W1:Y:S01]  /*2230*/  SYNCS.PHASECHK.TRANS64.TRYWAIT P0, [UR7+0x68], R0 ;  /* 0x00006800ff0075a7 */ /* 0x0006620008001107 */
[----:B------:R-:W-:Y:S02]  /*2240*/  UIMAD UR7, UR20, UR14, UR4 ;  /* 0x0000000e140772a4 */ /* 0x000fe4000f8e0204 */
[----:B------:R-:W-:Y:S02]  /*2250*/  UIMAD UR6, UR21, UR15, UR5 ;  /* 0x0000000f150672a4 */ /* 0x000fe4000f8e0205 */
[----:B------:R-:W-:Y:S02]  /*2260*/  ULEA UR16, UR16, UR24, 0x1 ;  /* 0x0000001810107291 */ /* 0x000fe4000f8e08ff */
        /* <DEDUP_REMOVED lines=8> */
[----:B------:R-:W-:Y:S01]  /*22f0*/  UIADD3 UR7, UPT, UPT, UR23, 0x1, URZ ;  /* 0x0000000117077890 */ /* 0x000fe2000fffe0ff */
[----:B------:R-:W-:Y:S01]  /*2300*/  UMOV UR35, 0x30000 ;  /* 0x0003000000237882 */ /* 0x000fe20000000000 */
[----:B------:R-:W-:Y:S01]  /*2310*/  UMOV UR40, 0x0 ;  /* 0x0000000000287882 */ /* 0x000fe20000000000 */
[----:B------:R-:W-:Y:S01]  /*2320*/  UMOV UR41, 0x10000000 ;  /* 0x1000000000297882 */ /* 0x000fe20000000000 */
[----:B------:R-:W-:Y:S01]  /*2330*/  UMOV UR17, UR9 ;  /* 0x0000000900117c82 */ /* 0x000fe20008000000 */
[----:B------:R-:W-:Y:S02]  /*2340*/  UMOV UR18, UR10 ;  /* 0x0000000a00127c82 */ /* 0x000fe40008000000 */
[----:B------:R2:W-:Y:S02]  /*2350*/  UTMALDG.4D.MULTICAST [UR16], [UR26], UR35, desc[UR40] ;  /* 0x000028101a0073b4 */ /* 0x0005e40008019823 */
[----:B------:R-:W-:Y:S04]  /*2360*/  @UP2 UIADD3 UR22, UPT, UPT, UR21, URZ, URZ ;  /* 0x000000ff15162290 */ /* 0x000fe8000fffe0ff */
[----:B------:R-:W-:Y:S11]  /*2370*/  UISETP.NE.AND UP0, UPT, UR22, UR38, UPT ;  /* 0x000000261600728c */ /* 0x000ff6000bf05270 */
[----:B------:R-:W-:Y:S07]  /*2380*/  @UP0 UIADD3 UR7, UPT, UPT, UR23, URZ, URZ ;  /* 0x000000ff17070290 */ /* 0x000fee000fffe0ff */
[----:B------:R-:W-:Y:S01]  /*2390*/  UMOV UR23, UR7 ;  /* 0x0000000700177c82 */ /* 0x000fe20008000000 */
[----:B----4-:R-:W-:Y:S02]  /*23a0*/  UIADD3 UR6, UPT, UPT, UR31, -0x1, URZ ;  /* 0xffffffff1f067890 */ /* 0x010fe4000fffe0ff */
[----:B--2---:R-:W-:Y:S02]  /*23b0*/  USEL UR21, UR22, URZ, UP0 ;  /* 0x000000ff16157287 */ /* 0x004fe40008000000 */
[----:B------:R-:W-:Y:S02]  /*23c0*/  UISETP.GT.U32.AND UP0, UPT, UR31, 0x1, UPT ;  /* 0x000000011f00788c */ /* 0x000fe4000bf04070 */
[----:B------:R-:W-:Y:S01]  /*23d0*/  USEL UR20, UR30, URZ, UP2 ;  /* 0x000000ff1e147287 */ /* 0x000fe20009000000 */
[----:B------:R-:W-:Y:S01]  /*23e0*/  UMOV UR31, UR6 ;  /* 0x00000006001f7c82 */ /* 0x000fe20008000000 */
[----:B------:R-:W-:Y:S05]  /*23f0*/  UMOV UR6, UR25 ;  /* 0x0000001900067c82 */ /* 0x000fea0008000000 */
[----:B---3--:R-:W-:Y:S05]  /*2400*/  BRA.U UP0, `(.L_x_36) ;  /* 0xfffffffd00147547 */ /* 0x008fea000b83ffff */
.L_x_30:
[----:B------:R-:W-:Y:S01]  /*2410*/  SHF.L.U32 R4, R2, 0x1f, RZ ;  /* 0x0000001f02047819 */ /* 0x000fe200000006ff */
[----:B------:R-:W-:-:S03]  /*2420*/  NOP ;  /* 0x0000000000007918 */ /* 0x000fc60000000000 */
[----:B-12---:R-:W1:Y:S02]  /*2430*/  SYNCS.PHASECHK.TRANS64.TRYWAIT P0, [UR24+0x110], R4 ;  /* 0x00011004ff0075a7 */ /* 0x006e640008001118 */
[----:B-1----:R-:W-:Y:S05]  /*2440*/  @!P0 BRA `(.L_x_37) ;  /* 0x00000058005c8947 */ /* 0x002fea0003800000 */
.L_x_127:
[----:B-1----:R-:W1:Y:S01]  /*2450*/  LDS.128 R4, [UR24+0x150] ;  /* 0x00015018ff047984 */ /* 0x002e620008000c00 */
[----:B------:R-:W-:Y:S02]  /*2460*/  UIADD3 UR4, UPT, UPT, UR24, 0x118, URZ ;  /* 0x0000011818047890 */ /* 0x000fe4000fffe0ff */
[----:B------:R-:W-:Y:S01]  /*2470*/  UISETP.GE.AND UP0, UPT, UR39, 0x1, UPT ;  /* 0x000000012700788c */ /* 0x000fe2000bf06270 */
[----:B------:R-:W-:Y:S01]  /*2480*/  @!PT LDS RZ, [RZ] ;  /* 0x00000000fffff984 */ /* 0x000fe20000000800 */
[----:B------:R-:W-:Y:S01]  /*2490*/  @!PT LDS RZ, [RZ] ;  /* 0x00000000fffff984 */ /* 0x000fe20000000800 */
[----:B------:R-:W-:Y:S01]  /*24a0*/  @!PT LDS RZ, [RZ] ;  /* 0x00000000fffff984 */ /* 0x000fe20000000800 */
[----:B------:R-:W-:Y:S01]  /*24b0*/  @!PT LDS RZ, [RZ] ;  /* 0x00000000fffff984 */ /* 0x000fe20000000800 */
[----:B------:R2:W-:Y:S06]  /*24c0*/  MEMBAR.ALL.CTA ;  /* 0x0000000000007992 */ /* 0x0005ec0000008000 */
[----:B--2---:R-:W2:Y:S01]  /*24d0*/  FENCE.VIEW.ASYNC.S ;  /* 0x00000000000073c6 */ /* 0x004ea20000000000 */
[----:B------:R-:W-:-:S09]  /*24e0*/  UPRMT UR4, URZ, 0x654, UR4 ;  /* 0x00000654ff047896 */ /* 0x000fd20008000004 */
[----:B--2---:R-:W-:Y:S01]  /*24f0*/  SYNCS.ARRIVE.TRANS64.RED.A1T0 RZ, [UR4], RZ ;  /* 0x000000ffffff79a7 */ /* 0x004fe20008100404 */
[----:B-1----:R-:W-:-:S13]  /*2500*/  LOP3.LUT P0, RZ, R6, 0x1, RZ, 0xc0, !PT ;  /* 0x0000000106ff7812 */ /* 0x002fda000780c0ff */
[----:B------:R-:W-:Y:S01]  /*2510*/  VOTEU.ANY UP1, P0 ;  /* 0x0000000000ff7886 */ /* 0x000fe20000020100 */
[----:B------:R-:W-:-:S13]  /*2520*/  PLOP3.LUT P0, PT, PT, PT, UP1, 0x80, 0x8 ;  /* 0x000000000008781c */ /* 0x000fda0003f0f018 */
[----:B------:R-:W-:Y:S02]  /*2530*/  @P0 MOV R0, R4 ;  /* 0x0000000400000202 */ /* 0x000fe40000000f00 */
[----:B------:R-:W-:Y:S02]  /*2540*/  @P0 LOP3.LUT R4, R5, 0xffff, RZ, 0xc0, !PT ;  /* 0x0000ffff05040812 */ /* 0x000fe400078ec0ff */
[----:B------:R-:W-:Y:S02]  /*2550*/  @P0 R2UR UR6, R0 ;  /* 0x00000000000602ca */ /* 0x000fe400000e0000 */
[----:B------:R-:W-:-:S11]  /*2560*/  @P0 R2UR UR5, R4 ;  /* 0x00000000040502ca */ /* 0x000fd600000e0000 */
[----:B------:R-:W-:Y:S02]  /*2570*/  @UP1 UMOV UR43, UR6 ;  /* 0x00000006002b1c82 */ /* 0x000fe40008000000 */
[----:B------:R-:W-:Y:S01]  /*2580*/  @UP1 UMOV UR42, UR5 ;  /* 0x00000005002a1c82 */ /* 0x000fe20008000000 */
[----:B------:R-:W-:Y:S05]  /*2590*/  BRA.U !UP0, `(.L_x_38) ;  /* 0x0000000108d47547 */ /* 0x000fea000b800000 */
[----:B------:R-:W1:Y:S01]  /*25a0*/  LDCU.128 UR16, c[0x0][0xb10] ;  /* 0x00016200ff1077ac */ /* 0x000e620008000c00 */
[----:B------:R-:W2:Y:S01]  /*25b0*/  LDCU UR21, c[0x0][0xb20] ;  /* 0x00016400ff1577ac */ /* 0x000ea20008000800 */
[----:B------:R-:W3:Y:S01]  /*25c0*/  LDCU UR20, c[0x0][0xb0c] ;  /* 0x00016180ff1477ac */ /* 0x000ee20008000800 */
[----:B------:R-:W4:Y:S01]  /*25d0*/  LDCU.64 UR8, c[0x0][0xb28] ;  /* 0x00016500ff0877ac */ /* 0x000f220008000a00 */
[----:B------:R-:W-:Y:S02]  /*25e0*/  UISETP.NE.AND UP3, UPT, UR39, 0x1, UPT ;  /* 0x000000012700788c */ /* 0x000fe4000bf65270 */
[----:B-1----:R-:W-:Y:S02]  /*25f0*/  UIMAD.WIDE.U32 UR4, UR47, UR19, URZ ;  /* 0x000000132f0472a5 */ /* 0x002fe4000f8e00ff */
[----:B------:R-:W-:Y:S02]  /*2600*/  UIMAD.WIDE.U32 UR6, UR48, UR16, URZ ;  /* 0x00000010300672a5 */ /* 0x000fe4000f8e00ff */
[----:B------:R-:W-:-:S02]  /*2610*/  UISETP.NE.AND UP0, UPT, UR18, 0x1, UPT ;  /* 0x000000011200788c */ /* 0x000fc4000bf05270 */
[----:B------:R-:W-:Y:S01]  /*2620*/  UIMAD.WIDE.U32 UR14, UR42, UR19, URZ ;  /* 0x000000132a0e72a5 */ /* 0x000fe2000f8e00ff */
[----:B------:R-:W-:Y:S02]  /*2630*/  UMOV UR4, UR5 ;  /* 0x0000000500047c82 */ /* 0x000fe40008000000 */
[----:B------:R-:W-:Y:S01]  /*2640*/  UMOV UR6, UR7 ;  /* 0x0000000700067c82 */ /* 0x000fe20008000000 */
[----:B--2---:R-:W-:Y:S02]  /*2650*/  USHF.R.U32.HI UR4, URZ, UR21, UR4 ;  /* 0x00000015ff047299 */ /* 0x004fe40008011604 */
[----:B---3--:R-:W-:Y:S02]  /*2660*/  UISETP.NE.AND UP2, UPT, UR20, 0x1, UPT ;  /* 0x000000011400788c */ /* 0x008fe4000bf45270 */
[----:B------:R-:W-:Y:S02]  /*2670*/  USHF.R.U32.HI UR6, URZ, UR17, UR6 ;  /* 0x00000011ff067299 */ /* 0x000fe40008011606 */
[----:B------:R-:W-:-:S02]  /*2680*/  USEL UR5, UR47, UR4, !UP0 ;  /* 0x000000042f057287 */ /* 0x000fc4000c000000 */
[----:B------:R-:W-:Y:S02]  /*2690*/  USEL UR6, UR48, UR6, !UP2 ;  /* 0x0000000630067287 */ /* 0x000fe4000d000000 */
[----:B----4-:R-:W-:Y:S01]  /*26a0*/  UIMAD.WIDE.U32 UR10, UR5, UR8, URZ ;  /* 0x00000008050a72a5 */ /* 0x010fe2000f8e00ff */
[----:B------:R-:W-:Y:S01]  /*26b0*/  UMOV UR4, UR15 ;  /* 0x0000000f00047c82 */ /* 0x000fe20008000000 */
[----:B------:R-:W-:Y:S02]  /*26c0*/  UIMAD.WIDE.U32 UR12, UR43, UR16, URZ ;  /* 0x000000102b0c72a5 */ /* 0x000fe4000f8e00ff */
[----:B------:R-:W-:-:S03]  /*26d0*/  UIMAD.WIDE.U32 UR14, UR6, UR8, URZ ;  /* 0x00000008060e72a5 */ /* 0x000fc6000f8e00ff */
[----:B------:R-:W-:Y:S01]  /*26e0*/  UMOV UR10, UR11 ;  /* 0x0000000b000a7c82 */ /* 0x000fe20008000000 */
[----:B------:R-:W-:Y:S02]  /*26f0*/  USHF.R.U32.HI UR4, URZ, UR21, UR4 ;  /* 0x00000015ff047299 */ /* 0x000fe40008011604 */
[----:B------:R-:W-:Y:S01]  /*2700*/  @UP3 USHF.R.U32.HI UR5, URZ, UR9, UR10 ;  /* 0x00000009ff053299 */ /* 0x000fe2000801160a */
[----:B------:R-:W-:Y:S01]  /*2710*/  UMOV UR12, UR13 ;  /* 0x0000000d000c7c82 */ /* 0x000fe20008000000 */
[----:B------:R-:W-:Y:S01]  /*2720*/  UMOV UR14, UR15 ;  /* 0x0000000f000e7c82 */ /* 0x000fe20008000000 */
[----:B------:R-:W-:Y:S02]  /*2730*/  USHF.R.U32.HI UR17, URZ, UR17, UR12 ;  /* 0x00000011ff117299 */ /* 0x000fe4000801160c */
[----:B------:R-:W-:Y:S02]  /*2740*/  USEL UR4, UR42, UR4, !UP0 ;  /* 0x000000042a047287 */ /* 0x000fe4000c000000 */
[----:B------:R-:W-:-:S02]  /*2750*/  @UP3 USHF.R.U32.HI UR6, URZ, UR9, UR14 ;  /* 0x00000009ff063299 */ /* 0x000fc4000801160e */
[----:B------:R-:W-:Y:S02]  /*2760*/  UIMAD UR7, UR39, UR5, URZ ;  /* 0x00000005270772a4 */ /* 0x000fe4000f8e02ff */
[----:B------:R-:W-:Y:S02]  /*2770*/  USEL UR5, UR43, UR17, !UP2 ;  /* 0x000000112b057287 */ /* 0x000fe4000d000000 */
[----:B------:R-:W-:Y:S02]  /*2780*/  UIMAD UR10, UR39, UR6, URZ ;  /* 0x00000006270a72a4 */ /* 0x000fe4000f8e02ff */
[----:B------:R-:W-:Y:S02]  /*2790*/  UISETP.GE.AND UP0, UPT, UR4, UR7, UPT ;  /* 0x000000070400728c */ /* 0x000fe4000bf06270 */
[----:B------:R-:W-:Y:S02]  /*27a0*/  UIMAD.WIDE.U32 UR12, UR4, UR8, URZ ;  /* 0x00000008040c72a5 */ /* 0x000fe4000f8e00ff */
[----:B------:R-:W-:-:S02]  /*27b0*/  UISETP.GE.OR UP0, UPT, UR5, UR10, UP0 ;  /* 0x0000000a0500728c */ /* 0x000fc40008706670 */
[----:B------:R-:W-:Y:S02]  /*27c0*/  UIMAD.WIDE.U32 UR10, UR5, UR8, URZ ;  /* 0x00000008050a72a5 */ /* 0x000fe4000f8e00ff */
[----:B------:R-:W-:Y:S01]  /*27d0*/  UIADD3 UR12, UPT, UPT, -UR4, URZ, URZ ;  /* 0x000000ff040c7290 */ /* 0x000fe2000fffe1ff */
[----:B------:R-:W-:Y:S01]  /*27e0*/  UMOV UR8, UR13 ;  /* 0x0000000d00087c82 */ /* 0x000fe20008000000 */
[----:B------:R-:W-:Y:S02]  /*27f0*/  UIADD3 UR10, UPT, UPT, -UR5, URZ, URZ ;  /* 0x000000ff050a7290 */ /* 0x000fe4000fffe1ff */
[----:B------:R-:W-:-:S03]  /*2800*/  USHF.R.U32.HI UR8, URZ, UR9, UR8 ;  /* 0x00000009ff087299 */ /* 0x000fc60008011608 */
[----:B------:R-:W-:Y:S01]  /*2810*/  @!UP0 UMOV UR7, UR11 ;  /* 0x0000000b00078c82 */ /* 0x000fe20008000000 */
[----:B------:R-:W-:Y:S02]  /*2820*/  UIMAD UR12, UR18, UR12, UR42 ;  /* 0x0000000c120c72a4 */ /* 0x000fe4000f8e022a */
[----:B------:R-:W-:Y:S02]  /*2830*/  USEL UR8, UR4, UR8, !UP3 ;  /* 0x0000000804087287 */ /* 0x000fe4000d800000 */
[----:B------:R-:W-:Y:S02]  /*2840*/  @!UP0 USHF.R.U32.HI UR7, URZ, UR9, UR7 ;  /* 0x00000009ff078299 */ /* 0x000fe40008011607 */
[----:B------:R-:W-:Y:S02]  /*2850*/  UIADD3 UR9, UPT, UPT, -UR8, URZ, URZ ;  /* 0x000000ff08097290 */ /* 0x000fe4000fffe1ff */
[----:B------:R-:W-:Y:S02]  /*2860*/  @!UP0 USEL UR7, UR5, UR7, !UP3 ;  /* 0x0000000705078287 */ /* 0x000fe4000d800000 */
[----:B------:R-:W-:-:S02]  /*2870*/  UIMAD UR9, UR39, UR9, UR4 ;  /* 0x00000009270972a4 */ /* 0x000fc4000f8e0204 */
[----:B------:R-:W-:Y:S02]  /*2880*/  @!UP0 UIADD3 UR8, UPT, UPT, UR8, -UR7, URZ ;  /* 0x8000000708088290 */ /* 0x000fe4000fffe0ff */
[----:B------:R-:W-:Y:S02]  /*2890*/  @!UP0 UIMAD UR7, UR9, UR6, UR7 ;  /* 0x00000006090782a4 */ /* 0x000fe4000f8e0207 */
[----:B------:R-:W-:Y:S02]  /*28a0*/  @!UP0 UIMAD UR4, UR39, UR8, UR5 ;  /* 0x00000008270482a4 */ /* 0x000fe4000f8e0205 */
[----:B------:R-:W-:Y:S02]  /*28b0*/  UIMAD UR6, UR20, UR10, UR43 ;  /* 0x0000000a140672a4 */ /* 0x000fe4000f8e022b */
[----:B------:R-:W-:Y:S01]  /*28c0*/  UIMAD UR42, UR4, UR18, UR12 ;  /* 0x00000012042a72a4 */ /* 0x000fe2000f8e020c */
[----:B------:R-:W-:Y:S02]  /*28d0*/  @!UP0 UMOV UR5, UR7 ;  /* 0x0000000700058c82 */ /* 0x000fe40008000000 */
[----:B------:R-:W-:-:S12]  /*28e0*/  UIMAD UR43, UR5, UR20, UR6 ;  /* 0x00000014052b72a4 */ /* 0x000fd8000f8e0206 */
.L_x_38:
[----:B------:R-:W1:Y:S02]  /*28f0*/  LDCU UR4, c[0x0][0xb30] ;  /* 0x00016600ff0477ac */ /* 0x000e640008000800 */
[----:B-1----:R-:W-:-:S09]  /*2900*/  UISETP.NE.AND UP0, UPT, UR4, 0x1, UPT ;  /* 0x000000010400788c */ /* 0x002fd2000bf05270 */
[----:B------:R-:W-:Y:S05]  /*2910*/  BRA.U UP0, `(.L_x_39) ;  /* 0x0000000100447547 */ /* 0x000fea000b800000 */
[----:B------:R-:W1:Y:S01]  /*2920*/  LDCU.128 UR8, c[0x0][0xb10] ;  /* 0x00016200ff0877ac */ /* 0x000e620008000c00 */
[----:B------:R-:W2:Y:S01]  /*2930*/  LDCU UR12, c[0x0][0xb0c] ;  /* 0x00016180ff0c77ac */ /* 0x000ea20008000800 */
[----:B------:R-:W3:Y:S01]  /*2940*/  LDCU UR13, c[0x0][0xb20] ;  /* 0x00016400ff0d77ac */ /* 0x000ee20008000800 */
[----:B-1----:R-:W-:Y:S02]  /*2950*/  UIMAD.WIDE.U32 UR6, UR43, UR8, URZ ;  /* 0x000000082b0672a5 */ /* 0x002fe4000f8e00ff */
[----:B------:R-:W-:Y:S02]  /*2960*/  UIMAD.WIDE.U32 UR4, UR42, UR11, URZ ;  /* 0x0000000b2a0472a5 */ /* 0x000fe4000f8e00ff */
[----:B--2---:R-:W-:Y:S02]  /*2970*/  UISETP.NE.AND UP2, UPT, UR12, 0x1, UPT ;  /* 0x000000010c00788c */ /* 0x004fe4000bf45270 */
[----:B------:R-:W-:Y:S01]  /*2980*/  UISETP.NE.AND UP0, UPT, UR10, 0x1, UPT ;  /* 0x000000010a00788c */ /* 0x000fe2000bf05270 */
[----:B------:R-:W-:-:S02]  /*2990*/  UMOV UR6, UR7 ;  /* 0x0000000700067c82 */ /* 0x000fc40008000000 */
[----:B------:R-:W-:Y:S01]  /*29a0*/  UMOV UR4, UR5 ;  /* 0x0000000500047c82 */ /* 0x000fe20008000000 */
[----:B------:R-:W-:Y:S02]  /*29b0*/  USHF.R.U32.HI UR6, URZ, UR9, UR6 ;  /* 0x00000009ff067299 */ /* 0x000fe40008011606 */
[----:B---3--:R-:W-:Y:S02]  /*29c0*/  USHF.R.U32.HI UR4, URZ, UR13, UR4 ;  /* 0x0000000dff047299 */ /* 0x008fe40008011604 */
[----:B------:R-:W-:Y:S02]  /*29d0*/  USEL UR5, UR43, UR6, !UP2 ;  /* 0x000000062b057287 */ /* 0x000fe4000d000000 */
[----:B------:R-:W-:-:S04]  /*29e0*/  USEL UR4, UR42, UR4, !UP0 ;  /* 0x000000042a047287 */ /* 0x000fc8000c000000 */
[----:B------:R-:W-:Y:S02]  /*29f0*/  UIADD3 UR6, UPT, UPT, UR5, -UR4, URZ ;  /* 0x8000000405067290 */ /* 0x000fe4000fffe0ff */
[----:B------:R-:W-:Y:S02]  /*2a00*/  UIADD3 UR4, UPT, UPT, -UR5, UR4, URZ ;  /* 0x0000000405047290 */ /* 0x000fe4000fffe1ff */
[----:B------:R-:W-:Y:S02]  /*2a10*/  UIMAD UR42, UR6, UR10, UR42 ;  /* 0x0000000a062a72a4 */ /* 0x000fe4000f8e022a */
[----:B------:R-:W-:-:S12]  /*2a20*/  UIMAD UR43, UR4, UR12, UR43 ;  /* 0x0000000c042b72a4 */ /* 0x000fd8000f8e022b */
.L_x_39:
[----:B------:R-:W-:Y:S01]  /*2a30*/  R2UR UR5, R55 ;  /* 0x00000000370572ca */ /* 0x000fe200000e0000 */
[----:B------:R-:W-:Y:S01]  /*2a40*/  UMOV UR30, UR34 ;  /* 0x00000022001e7c82 */ /* 0x000fe20008000000 */
[----:B------:R-:W-:Y:S02]  /*2a50*/  R2UR UR4, R54 ;  /* 0x00000000360472ca */ /* 0x000fe400000e0000 */
[----:B------:R-:W-:Y:S02]  /*2a60*/  PLOP3.LUT P1, PT, PT, PT, PT, 0x80, 0x8 ;  /* 0x000000000008781c */ /* 0x000fe40003f2f070 */
[----:B------:R-:W-:-:S07]  /*2a70*/  LOP3.LUT R2, R2, 0x1, RZ, 0x3c, !PT ;  /* 0x0000000102027812 */ /* 0x000fce00078e3cff */
[----:B------:R-:W-:Y:S02]  /*2a80*/  UIADD3 UR51, UPT, UPT, UR43, UR5, URZ ;  /* 0x000000052b337290 */ /* 0x000fe4000fffe0ff */
[----:B------:R-:W-:Y:S01]  /*2a90*/  UIADD3 UR26, UPT, UPT, UR42, UR4, URZ ;  /* 0x000000042a1a7290 */ /* 0x000fe2000fffe0ff */
[----:B------:R-:W-:Y:S11]  /*2aa0*/  BRA.U UP1, `(.L_x_40) ;  /* 0xffffffed01587547 */ /* 0x000ff6000b83ffff */
[----:B------:R-:W-:Y:S01]  /*2ab0*/  UIADD3 UR24, UPT, UPT, UR24, 0x68, URZ ;  /* 0x0000006818187890 */ /* 0x000fe2000fffe0ff */
[----:B------:R-:W-:-:S03]  /*2ac0*/  SHF.L.U32 R2, R3, 0x1f, RZ ;  /* 0x0000001f03027819 */ /* 0x000fc600000006ff */
[----:B------:R-:W-:-:S09]  /*2ad0*/  ULEA UR4, UR25, UR24, 0x3 ;  /* 0x0000001819047291 */ /* 0x000fd2000f8e18ff */
[----:B------:R-:W1:Y:S02]  /*2ae0*/  SYNCS.PHASECHK.TRANS64.TRYWAIT P0, [UR4], R2 ;  /* 0x00000002ff0075a7 */ /* 0x000e640008001104 */
[----:B-1----:R-:W-:Y:S05]  /*2af0*/  @!P0 BRA `(.L_x_41) ;  /* 0x0000005000c88947 */ /* 0x002fea0003800000 */
.L_x_129:
[----:B------:R-:W-:-:S04]  /*2b00*/  UIADD3 UR4, UPT, UPT, UR25, 0x1, URZ ;  /* 0x0000000119047890 */ /* 0x000fc8000fffe0ff */
[----:B------:R-:W-:-:S04]  /*2b10*/  UISETP.NE.AND UP0, UPT, UR4, 0xd, UPT ;  /* 0x0000000d0400788c */ /* 0x000fc8000bf05270 */
[----:B------:R-:W-:Y:S02]  /*2b20*/  USEL UR6, URZ, 0x1, UP0 ;  /* 0x00000001ff067887 */ /* 0x000fe40008000000 */
[----:B------:R-:W-:-:S04]  /*2b30*/  USEL UR4, UR4, URZ, UP0 ;  /* 0x000000ff04047287 */ /* 0x000fc80008000000 */
[----:B------:R-:W-:Y:S01]  /*2b40*/  ULEA UR5, UR4, UR24, 0x3 ;  /* 0x0000001804057291 */ /* 0x000fe2000f8e18ff */
[----:B-1----:R-:W-:-:S04]  /*2b50*/  LOP3.LUT R2, R3, UR6, RZ, 0x3c, !PT ;  /* 0x0000000603027c12 */ /* 0x002fc8000f8e3cff */
[----:B------:R-:W-:-:S04]  /*2b60*/  SHF.L.U32 R3, R2, 0x1f, RZ ;  /* 0x0000001f02037819 */ /* 0x000fc800000006ff */
[----:B------:R-:W1:Y:S02]  /*2b70*/  SYNCS.PHASECHK.TRANS64.TRYWAIT P0, [UR5], R3 ;  /* 0x00000003ff0075a7 */ /* 0x000e640008001105 */
[----:B-1----:R-:W-:Y:S05]  /*2b80*/  @!P0 BRA `(.L_x_42) ;  /* 0x0000005000bc8947 */ /* 0x002fea0003800000 */
.L_x_131:
[----:B------:R-:W-:-:S04]  /*2b90*/  UIADD3 UR4, UPT, UPT, UR4, 0x1, URZ ;  /* 0x0000000104047890 */ /* 0x000fc8000fffe0ff */
[----:B------:R-:W-:-:S04]  /*2ba0*/  UISETP.NE.AND UP0, UPT, UR4, 0xd, UPT ;  /* 0x0000000d0400788c */ /* 0x000fc8000bf05270 */
[----:B------:R-:W-:Y:S02]  /*2bb0*/  USEL UR6, URZ, 0x1, UP0 ;  /* 0x00000001ff067887 */ /* 0x000fe40008000000 */
[----:B------:R-:W-:-:S04]  /*2bc0*/  USEL UR4, UR4, URZ, UP0 ;  /* 0x000000ff04047287 */ /* 0x000fc80008000000 */
[----:B------:R-:W-:Y:S01]  /*2bd0*/  ULEA UR5, UR4, UR24, 0x3 ;  /* 0x0000001804057291 */ /* 0x000fe2000f8e18ff */
[----:B------:R-:W-:-:S04]  /*2be0*/  LOP3.LUT R2, R2, UR6, RZ, 0x3c, !PT ;  /* 0x0000000602027c12 */ /* 0x000fc8000f8e3cff */
[----:B-1----:R-:W-:-:S04]  /*2bf0*/  SHF.L.U32 R3, R2, 0x1f, RZ ;  /* 0x0000001f02037819 */ /* 0x002fc800000006ff */
[----:B------:R-:W1:Y:S02]  /*2c00*/  SYNCS.PHASECHK.TRANS64.TRYWAIT P0, [UR5], R3 ;  /* 0x00000003ff0075a7 */ /* 0x000e640008001105 */
[----:B-1----:R-:W-:Y:S05]  /*2c10*/  @!P0 BRA `(.L_x_43) ;  /* 0x0000005000b08947 */ /* 0x002fea0003800000 */
.L_x_133:
        /* <DEDUP_REMOVED lines=9> */
.L_x_135:
        /* <DEDUP_REMOVED lines=9> */
.L_x_137:
        /* <DEDUP_REMOVED lines=9> */
.L_x_139:
        /* <DEDUP_REMOVED lines=9> */
.L_x_141:
        /* <DEDUP_REMOVED lines=9> */
.L_x_143:
        /* <DEDUP_REMOVED lines=9> */
.L_x_145:
        /* <DEDUP_REMOVED lines=9> */
.L_x_147:
        /* <DEDUP_REMOVED lines=9> */
.L_x_149:
        /* <DEDUP_REMOVED lines=9> */
.L_x_151:
[----:B------:R-:W-:-:S04]  /*3130*/  UIADD3 UR4, UPT, UPT, UR4, 0x1, URZ ;  /* 0x0000000104047890 */ /* 0x000fc8000fffe0ff */
[----:B------:R-:W-:-:S04]  /*3140*/  UISETP.NE.AND UP0, UPT, UR4, 0xd, UPT ;  /* 0x0000000d0400788c */ /* 0x000fc8000bf05270 */
[----:B------:R-:W-:Y:S02]  /*3150*/  USEL UR5, URZ, 0x1, UP0 ;  /* 0x00000001ff057887 */ /* 0x000fe40008000000 */
[----:B------:R-:W-:-:S04]  /*3160*/  USEL UR4, UR4, URZ, UP0 ;  /* 0x000000ff04047287 */ /* 0x000fc80008000000 */
[----:B------:R-:W-:Y:S01]  /*3170*/  ULEA UR4, UR4, UR24, 0x3 ;  /* 0x0000001804047291 */ /* 0x000fe2000f8e18ff */
[----:B------:R-:W-:-:S04]  /*3180*/  LOP3.LUT R2, R2, UR5, RZ, 0x3c, !PT ;  /* 0x0000000502027c12 */ /* 0x000fc8000f8e3cff */
[----:B------:R-:W-:Y:S01]  /*3190*/  SHF.L.U32 R2, R2, 0x1f, RZ ;  /* 0x0000001f02027819 */ /* 0x000fe200000006ff */
[----:B-1----:R-:W-:-:S07]  /*31a0*/  IMAD.U32 R0, RZ, RZ, UR4 ;  /* 0x00000004ff007e24 */ /* 0x002fce000f8e00ff */
.L_x_53:
[----:B-1----:R1:W2:Y:S02]  /*31b0*/  SYNCS.PHASECHK.TRANS64.TRYWAIT P0, [R0+URZ], R2 ;  /* 0x00000002000075a7 */ /* 0x0022a400080011ff */
[----:B--2---:R-:W-:Y:S05]  /*31c0*/  @!P0 NANOSLEEP.SYNCS 0x989680 ;  /* 0x009896800000895d */ /* 0x004fea0003900000 */
[----:B------:R-:W2:Y:S02]  /*31d0*/  @!P0 SYNCS.PHASECHK.TRANS64 P0, [R0+URZ], R2 ;  /* 0x00000002000085a7 */ /* 0x000ea400080010ff */
[----:B--2---:R-:W-:Y:S05]  /*31e0*/  @P0 EXIT ;  /* 0x000000000000094d */ /* 0x004fea0003800000 */
[----:B------:R-:W-:Y:S05]  /*31f0*/  BRA `(.L_x_53) ;  /* 0xfffffffc00ec7947 */ /* 0x000fea000383ffff */
.L_x_22:
[----:B------:R-:W2:Y:S02]  /*3200*/  S2UR UR4, SR_CgaCtaId ;  /* 0x00000000000479c3 */ /* 0x000ea40000008800 */
[----:B--2---:R-:W-:-:S04]  /*3210*/  UISETP.NE.AND UP0, UPT, UR4, URZ, UPT ;  /* 0x000000ff0400728c */ /* 0x004fc8000bf05270 */
[----:B------:R-:W-:-:S09]  /*3220*/  UISETP.NE.OR UP0, UPT, UR18, 0x1, UP0 ;  /* 0x000000011200788c */ /* 0x000fd20008705670 */
[----:B------:R-:W-:Y:S05]  /*3230*/  BRA.U UP0, `(.L_x_54) ;  /* 0x0000000100b47547 */ /* 0x000fea000b800000 */
[----:B------:R-:W2:Y:S01]  /*3240*/  S2UR UR5, SR_CgaCtaId ;  /* 0x00000000000579c3 */ /* 0x000ea20000008800 */
[----:B------:R-:W-:Y:S01]  /*3250*/  UMOV UR4, 0x400 ;  /* 0x0000040000047882 */ /* 0x000fe20000000000 */
[----:B------:R-:W-:Y:S01]  /*3260*/  HFMA2 R3, -RZ, RZ, 0, 5.9604644775390625e-08 ;  /* 0x00000001ff037431 */ /* 0x000fe200000001ff */
[----:B------:R-:W-:Y:S01]  /*3270*/  ISETP.GE.U32.AND P0, PT, R2, 0x2, PT ;  /* 0x000000020200780c */ /* 0x000fe20003f06070 */
[----:B------:R-:W-:Y:S01]  /*3280*/  IMAD.MOV.U32 R8, RZ, RZ, RZ ;  /* 0x000000ffff087224 */ /* 0x000fe200078e00ff */
[----:B--2---:R-:W-:-:S04]  /*3290*/  ULEA UR4, UR5, UR4, 0x18 ;  /* 0x0000000405047291 */ /* 0x004fc8000f8ec0ff */
[----:B------:R-:W-:Y:S02]  /*32a0*/  UIADD3 UR5, UPT, UPT, UR4, 0x118, URZ ;  /* 0x0000011804057890 */ /* 0x000fe4000fffe0ff */
[----:B------:R-:W-:Y:S02]  /*32b0*/  UIADD3 UR8, UPT, UPT, UR4, 0x110, URZ ;  /* 0x0000011004087890 */ /* 0x000fe4000fffe0ff */
[----:B------:R-:W-:-:S12]  /*32c0*/  UPRMT UR5, URZ, 0x654, UR5 ;  /* 0x00000654ff057896 */ /* 0x000fd80008000005 */
.L_x_57:
[----:B------:R-:W-:Y:S01]  /*32d0*/  SHF.L.U32 R6, R3, 0x1f, RZ ;  /* 0x0000001f03067819 */ /* 0x000fe200000006ff */
[----:B------:R-:W-:Y:S02]  /*32e0*/  IMAD.U32 R4, RZ, RZ, UR8 ;  /* 0x00000008ff047e24 */ /* 0x000fe4000f8e00ff */
[----:B------:R-:W-:Y:S01]  /*32f0*/  @!P0 IMAD.MOV.U32 R5, RZ, RZ, 0x10 ;  /* 0x00000010ff058424 */ /* 0x000fe200078e00ff */
[----:B------:R-:W2:Y:S02]  /*3300*/  SYNCS.PHASECHK.TRANS64.TRYWAIT P1, [UR4+0x118], R6 ;  /* 0x00011806ff0075a7 */ /* 0x000ea40008021104 */
[----:B------:R-:W-:-:S04]  /*3310*/  PRMT R4, R2, 0x654, R4 ;  /* 0x0000065402047816 */ /* 0x000fc80000000004 */
[----:B------:R-:W-:Y:S01]  /*3320*/  SEL R0, R4, R0, !P0 ;  /* 0x0000000004007207 */ /* 0x000fe20004000000 */
[----:B--2---:R-:W-:Y:S06]  /*3330*/  @!P1 BRA `(.L_x_55) ;  /* 0x0000004c00d89947 */ /* 0x004fec0003800000 */
.L_x_153:
[----:B------:R-:W-:Y:S01]  /*3340*/  UIADD3 UR6, UPT, UPT, UR4, 0x150, URZ ;  /* 0x0000015004067890 */ /* 0x000fe2000fffe0ff */
[----:B------:R3:W-:Y:S01]  /*3350*/  @!P0 SYNCS.ARRIVE.TRANS64.RED RZ, [R0+URZ], R5 ;  /* 0x0000000500ff89a7 */ /* 0x0007e200080004ff */
[----:B------:R-:W-:Y:S01]  /*3360*/  UIADD3 UR7, UPT, UPT, UR4, 0x110, URZ ;  /* 0x0000011004077890 */ /* 0x000fe2000fffe0ff */
[----:B------:R-:W-:-:S08]  /*3370*/  LOP3.LUT R3, R3, 0x1, RZ, 0x3c, !PT ;  /* 0x0000000103037812 */ /* 0x000fd000078e3cff */
[----:B------:R-:W-:Y:S06]  /*3380*/  UGETNEXTWORKID.BROADCAST [UR6], [UR7] ;  /* 0x00000000060073ca */ /* 0x000fec0008000100 */
[----:B---3--:R-:W-:-:S04]  /*3390*/  SHF.L.U32 R5, R8, 0x1f, RZ ;  /* 0x0000001f08057819 */ /* 0x008fc800000006ff */
[----:B------:R-:W3:Y:S02]  /*33a0*/  SYNCS.PHASECHK.TRANS64.TRYWAIT P1, [UR4+0x110], R5 ;  /* 0x00011005ff0075a7 */ /* 0x000ee40008021104 */
[----:B---3--:R-:W-:Y:S05]  /*33b0*/  @!P1 BRA `(.L_x_56) ;  /* 0x0000004c00d09947 */ /* 0x008fea0003800000 */
.L_x_155:
[----:B--2---:R-:W2:Y:S01]  /*33c0*/  LDS.128 R4, [UR4+0x150] ;  /* 0x00015004ff047984 */ /* 0x004ea20008000c00 */
[----:B------:R-:W-:Y:S01]  /*33d0*/  LOP3.LUT R8, R8, 0x1, RZ, 0x3c, !PT ;  /* 0x0000000108087812 */ /* 0x000fe200078e3cff */
[----:B------:R-:W-:Y:S01]  /*33e0*/  @!PT LDS RZ, [RZ] ;  /* 0x00000000fffff984 */ /* 0x000fe20000000800 */
[----:B------:R-:W-:Y:S01]  /*33f0*/  @!PT LDS RZ, [RZ] ;  /* 0x00000000fffff984 */ /* 0x000fe20000000800 */
[----:B------:R-:W-:Y:S01]  /*3400*/  @!PT LDS RZ, [RZ] ;  /* 0x00000000fffff984 */ /* 0x000fe20000000800 */
[----:B------:R-:W-:Y:S01]  /*3410*/  @!PT LDS RZ, [RZ] ;  /* 0x00000000fffff984 */ /* 0x000fe20000000800 */
[----:B------:R3:W-:Y:S06]  /*3420*/  MEMBAR.ALL.CTA ;  /* 0x0000000000007992 */ /* 0x0007ec0000008000 */
[----:B---3--:R-:W3:Y:S02]  /*3430*/  FENCE.VIEW.ASYNC.S ;  /* 0x00000000000073c6 */ /* 0x008ee40000000000 */
[----:B---3--:R-:W-:Y:S01]  /*3440*/  SYNCS.ARRIVE.TRANS64.RED.A1T0 RZ, [UR5], RZ ;  /* 0x000000ffffff79a7 */ /* 0x008fe20008100405 */
[----:B--2---:R-:W-:-:S13]  /*3450*/  LOP3.LUT P1, RZ, R6, 0x1, RZ, 0xc0, !PT ;  /* 0x0000000106ff7812 */ /* 0x004fda000782c0ff */
[----:B------:R-:W-:Y:S05]  /*3460*/  @P1 BRA `(.L_x_57) ;  /* 0xfffffffc00981947 */ /* 0x000fea000383ffff */
[----:B------:R-:W-:-:S04]  /*3470*/  SHF.L.U32 R0, R3, 0x1f, RZ ;  /* 0x0000001f03007819 */ /* 0x000fc800000006ff */
[----:B------:R-:W2:Y:S02]  /*3480*/  SYNCS.PHASECHK.TRANS64 P0, [UR4+0x118], R0 ;  /* 0x00011800ff0075a7 */ /* 0x000ea40008001004 */
[----:B-12---:R-:W-:Y:S05]  /*3490*/  @P0 EXIT ;  /* 0x000000000000094d */ /* 0x006fea0003800000 */
[----:B------:R-:W-:-:S07]  /*34a0*/  MOV R0, UR4 ;  /* 0x0000000400007c02 */ /* 0x000fce0008000f00 */
.L_x_58:
[----:B-1----:R-:W-:-:S04]  /*34b0*/  SHF.L.U32 R2, R3, 0x1f, RZ ;  /* 0x0000001f03027819 */ /* 0x002fc800000006ff */
[----:B------:R1:W2:Y:S03]  /*34c0*/  SYNCS.PHASECHK.TRANS64.TRYWAIT P0, [R0+URZ+0x118], R2 ;  /* 0x00011802000075a7 */ /* 0x0002a600080011ff */
[----:B--2---:R-:W-:Y:S05]  /*34d0*/  @!P0 NANOSLEEP.SYNCS 0x989680 ;  /* 0x009896800000895d */ /* 0x004fea0003900000 */
[----:B------:R-:W2:Y:S02]  /*34e0*/  @!P0 SYNCS.PHASECHK.TRANS64 P0, [R0+URZ+0x118], R2 ;  /* 0x00011802000085a7 */ /* 0x000ea400080010ff */
[----:B--2---:R-:W-:Y:S05]  /*34f0*/  @P0 EXIT ;  /* 0x000000000000094d */ /* 0x004fea0003800000 */
[----:B------:R-:W-:Y:S05]  /*3500*/  BRA `(.L_x_58) ;  /* 0xfffffffc00e87947 */ /* 0x000fea000383ffff */
.L_x_54:
[----:B------:R-:W-:Y:S05]  /*3510*/  BRA.U UP5, `(.L_x_59) ;  /* 0x0000000d05907547 */ /* 0x000fea000b800000 */
[----:B------:R-:W2:Y:S01]  /*3520*/  S2UR UR7, SR_CgaCtaId ;  /* 0x00000000000779c3 */ /* 0x000ea20000008800 */
[----:B------:R-:W-:Y:S01]  /*3530*/  UMOV UR4, 0x40 ;  /* 0x0000004000047882 */ /* 0x000fe20000000000 */
[----:B------:R-:W-:Y:S01]  /*3540*/  NOP ;  /* 0x0000000000007918 */ /* 0x000fe20000000000 */
[----:B------:R-:W-:Y:S01]  /*3550*/  UMOV UR6, 0x400 ;  /* 0x0000040000067882 */ /* 0x000fe20000000000 */
[----:B--2---:R-:W-:Y:S02]  /*3560*/  ULEA UR5, UR7, UR4, 0x18 ;  /* 0x0000000407057291 */ /* 0x004fe4000f8ec0ff */
[----:B------:R-:W-:-:S07]  /*3570*/  ULEA UR6, UR7, UR6, 0x18 ;  /* 0x0000000607067291 */ /* 0x000fce000f8ec0ff */
[----:B------:R-:W2:Y:S02]  /*3580*/  LDS.U8 R2, [UR5+0x1c] ;  /* 0x00001c05ff027984 */ /* 0x000ea40008000000 */
[----:B--2---:R-:W-:-:S13]  /*3590*/  ISETP.NE.AND P0, PT, R2, RZ, PT ;  /* 0x000000ff0200720c */ /* 0x004fda0003f05270 */
[----:B------:R-:W-:Y:S05]  /*35a0*/  @P0 BRA `(.L_x_60) ;  /* 0x0000000000580947 */ /* 0x000fea0003800000 */
[----:B------:R-:W-:-:S13]  /*35b0*/  ELECT P0, URZ, PT ;  /* 0x0000000000ff782f */ /* 0x000fda0003800000 */
[----:B------:R-:W-:Y:S05]  /*35c0*/  @!P0 BRA `(.L_x_61) ;  /* 0x0000000000608947 */ /* 0x000fea0003800000 */
[----:B------:R-:W-:Y:S01]  /*35d0*/  UMOV UR4, 0x10 ;  /* 0x0000001000047882 */ /* 0x000fe20000000000 */
[----:B------:R-:W-:Y:S01]  /*35e0*/  HFMA2 R2, -RZ, RZ, 0, 5.9604644775390625e-08 ;  /* 0x00000001ff027431 */ /* 0x000fe200000001ff */
[----:B------:R-:W-:-:S03]  /*35f0*/  MOV R3, 0xffff ;  /* 0x0000ffff00037802 */ /* 0x000fc60000000f00 */
[----:B------:R-:W-:Y:S04]  /*3600*/  DEPBAR.LE SB2, 0x36 ;  /* 0x0000ad800000791a */ /* 0x000fe80000000000 */
[----:B------:R-:W2:Y:S02]  /*3610*/  UTCATOMSWS.FIND_AND_SET.ALIGN UP0, UR4, UR4 ;  /* 0x00000004000475e3 */ /* 0x000ea40008000800 */
[----:B--2---:R-:W-:Y:S01]  /*3620*/  MOV R4, UR4 ;  /* 0x0000000400047c02 */ /* 0x004fe20008000f00 */
[----:B------:R-:W-:Y:S06]  /*3630*/  BRA.U UP0, `(.L_x_62) ;  /* 0x0000000100187547 */ /* 0x000fec000b800000 */
.L_x_63:
[----:B------:R-:W-:Y:S05]  /*3640*/  NANOSLEEP 0x64 ;  /* 0x000000640000795d */ /* 0x000fea0003800000 */
[----:B------:R-:W-:-:S05]  /*3650*/  UMOV UR4, 0x10 ;  /* 0x0000001000047882 */ /* 0x000fca0000000000 */
[----:B------:R-:W-:Y:S04]  /*3660*/  DEPBAR.LE SB2, 0x36 ;  /* 0x0000ad800000791a */ /* 0x000fe80000000000 */
[----:B------:R-:W2:Y:S02]  /*3670*/  UTCATOMSWS.FIND_AND_SET.ALIGN UP0, UR4, UR4 ;  /* 0x00000004000475e3 */ /* 0x000ea40008000800 */
[----:B--2---:R-:W-:Y:S01]  /*3680*/  MOV R4, UR4 ;  /* 0x0000000400047c02 */ /* 0x004fe20008000f00 */
[----:B------:R-:W-:Y:S05]  /*3690*/  BRA.U !UP0, `(.L_x_63) ;  /* 0xfffffffd08e87547 */ /* 0x000fea000b83ffff */
.L_x_62:
[-C--:B------:R-:W-:Y:S02]  /*36a0*/  SHF.L.U32 R3, R3, R4.reuse, RZ ;  /* 0x0000000403037219 */ /* 0x080fe400000006ff */
[----:B------:R-:W-:Y:S01]  /*36b0*/  SHF.L.U32 R2, R2, R4, RZ ;  /* 0x0000000402027219 */ /* 0x000fe200000006ff */
[----:B------:R-:W-:Y:S02]  /*36c0*/  IMAD.SHL.U32 R4, R4, 0x20, RZ ;  /* 0x0000002004047824 */ /* 0x000fe400078e00ff */
[----:B------:R2:W-:Y:S04]  /*36d0*/  ATOMS.OR RZ, [UR5+0x14], R3 ;  /* 0x00001403ffff798c */ /* 0x0005e8000b000005 */
[----:B------:R2:W-:Y:S04]  /*36e0*/  ATOMS.OR RZ, [UR5+0x18], R2 ;  /* 0x00001802ffff798c */ /* 0x0005e8000b000005 */
[----:B------:R2:W-:Y:S01]  /*36f0*/  STS [UR6+0x160], R4 ;  /* 0x00016004ff007988 */ /* 0x0005e20008000806 */
[----:B------:R-:W-:Y:S05]  /*3700*/  BRA `(.L_x_61) ;  /* 0x0000000000107947 */ /* 0x000fea0003800000 */
.L_x_60:
[----:B------:R-:W-:-:S05]  /*3710*/  MOV R2, 0xffffffff ;  /* 0xffffffff00027802 */ /* 0x000fca0000000f00 */
[----:B------:R2:W-:Y:S02]  /*3720*/  STS [UR6+0x160], R2 ;  /* 0x00016002ff007988 */ /* 0x0005e40008000806 */
[----:B--2---:R-:W-:Y:S02]  /*3730*/  MOV R2, 0x3750 ;  /* 0x0000375000027802 */ /* 0x004fe40000000f00 */
[----:B-1---5:R-:W-:Y:S05]  /*3740*/  CALL.REL.NOINC `($__internal_1_$__cuda_sm10x_tcgen05_guardrail_trap_phase_invalid_during_alloc) ;  /* 0x00000050006c7944 */ /* 0x022fea0003c00000 */
.L_x_61:
[----:B------:R-:W-:Y:S05]  /*3750*/  WARPSYNC.ALL ;  /* 0x0000000000007948 */ /* 0x000fea0003800000 */
[----:B------:R-:W3:Y:S01]  /*3760*/  S2UR UR4, SR_CgaCtaId ;  /* 0x00000000000479c3 */ /* 0x000ee20000008800 */
[----:B------:R-:W-:Y:S01]  /*3770*/  UMOV UR20, 0x400 ;  /* 0x0000040000147882 */ /* 0x000fe20000000000 */
[----:B------:R-:W-:-:S06]  /*3780*/  NOP ;  /* 0x0000000000007918 */ /* 0x000fcc0000000000 */
[----:B------:R-:W-:Y:S06]  /*3790*/  BAR.ARV 0x6, 0xa0 ;  /* 0x0182800000007b1d */ /* 0x000fec0000002000 */
[----:B------:R-:W4:Y:S01]  /*37a0*/  LDCU.64 UR6, c[0x0][0x388] ;  /* 0x00007100ff0677ac */ /* 0x000f220008000a00 */
[----:B------:R-:W-:Y:S01]  /*37b0*/  LOP3.LUT R0, R0, 0xffff, RZ, 0xc0, !PT ;  /* 0x0000ffff00007812 */ /* 0x000fe200078ec0ff */
[----:B------:R-:W-:Y:S02]  /*37c0*/  IMAD.MOV.U32 R9, RZ, RZ, 0x1 ;  /* 0x00000001ff097424 */ /* 0x000fe400078e00ff */
[----:B------:R-:W-:Y:S01]  /*37d0*/  IMAD.MOV.U32 R8, RZ, RZ, RZ ;  /* 0x000000ffff087224 */ /* 0x000fe200078e00ff */
[----:B------:R-:W-:Y:S01]  /*37e0*/  R2UR UR21, R0 ;  /* 0x00000000001572ca */ /* 0x000fe200000e0000 */
[----:B--2---:R-:W-:Y:S01]  /*37f0*/  IMAD.MOV.U32 R3, RZ, RZ, RZ ;  /* 0x000000ffff037224 */ /* 0x004fe200078e00ff */
[----:B------:R-:W-:Y:S01]  /*3800*/  UMOV UR24, URZ ;  /* 0x000000ff00187c82 */ /* 0x000fe20008000000 */
[----:B------:R-:W-:Y:S01]  /*3810*/  UMOV UR19, URZ ;  /* 0x000000ff00137c82 */ /* 0x000fe20008000000 */
[----:B------:R-:W-:Y:S01]  /*3820*/  UMOV UR32, 0x0 ;  /* 0x0000000000207882 */ /* 0x000fe20000000000 */
[----:B---3--:R-:W-:Y:S01]  /*3830*/  ULEA UR20, UR4, UR20, 0x18 ;  /* 0x0000001404147291 */ /* 0x008fe2000f8ec0ff */
[----:B------:R-:W-:Y:S01]  /*3840*/  UMOV UR33, 0x4100010 ;  /* 0x0410001000217882 */ /* 0x000fe20000000000 */
[----:B------:R-:W-:-:S02]  /*3850*/  UMOV UR30, 0x0 ;  /* 0x00000000001e7882 */ /* 0x000fc40000000000 */
[----:B------:R-:W-:Y:S01]  /*3860*/  UIADD3 UR34, UPT, UPT, UR20, 0x118, URZ ;  /* 0x0000011814227890 */ /* 0x000fe2000fffe0ff */
[----:B------:R-:W-:Y:S01]  /*3870*/  UMOV UR31, 0x4100010 ;  /* 0x04100010001f7882 */ /* 0x000fe20000000000 */
[----:B------:R-:W-:Y:S01]  /*3880*/  UMOV UR28, 0x0 ;  /* 0x00000000001c7882 */ /* 0x000fe20000000000 */
[----:B----4-:R-:W-:Y:S02]  /*3890*/  UIADD3 UR4, UPT, UPT, UR6, 0x3f, URZ ;  /* 0x0000003f06047890 */ /* 0x010fe4000fffe0ff */
[----:B------:R-:W2:Y:S01]  /*38a0*/  LDS R2, [UR20+0x160] ;  /* 0x00016014ff027984 */ /* 0x000ea20008000800 */
[----:B------:R-:W3:Y:S01]  /*38b0*/  LDCU UR6, c[0x0][0x390] ;  /* 0x00007200ff0677ac */ /* 0x000ee20008000800 */
[----:B------:R-:W-:Y:S02]  /*38c0*/  USHF.R.S32.HI UR5, URZ, 0x1f, UR4 ;  /* 0x0000001fff057899 */ /* 0x000fe40008011404 */
[----:B------:R-:W-:Y:S02]  /*38d0*/  UPRMT UR34, URZ, 0x654, UR34 ;  /* 0x00000654ff227896 */ /* 0x000fe40008000022 */
[----:B------:R-:W-:-:S02]  /*38e0*/  ULEA.HI UR4, UR5, UR4, URZ, 0x6 ;  /* 0x0000000405047291 */ /* 0x000fc4000f8f30ff */
[----:B------:R-:W-:Y:S02]  /*38f0*/  UIADD3 UR5, UPT, UPT, UR20, 0x3400, URZ ;  /* 0x0000340014057890 */ /* 0x000fe4000fffe0ff */
[----:B------:R-:W-:Y:S02]  /*3900*/  USHF.R.S32.HI UR4, URZ, 0x6, UR4 ;  /* 0x00000006ff047899 */ /* 0x000fe40008011404 */
[----:B------:R-:W-:Y:S02]  /*3910*/  USHF.R.U32.HI UR5, URZ, 0x4, UR5 ;  /* 0x00000004ff057899 */ /* 0x000fe40008011605 */
[----:B------:R-:W-:Y:S02]  /*3920*/  UIMAD UR7, UR4, UR7, URZ ;  /* 0x00000007040772a4 */ /* 0x000fe4000f8e02ff */
[----:B------:R-:W-:Y:S02]  /*3930*/  UIADD3 UR4, UPT, UPT, UR20, 0x1d400, URZ ;  /* 0x0001d40014047890 */ /* 0x000fe4000fffe0ff */
[----:B------:R-:W-:-:S02]  /*3940*/  ULOP3.LUT UR5, UR5, 0x3fff, URZ, 0xc0, !UPT ;  /* 0x00003fff05057892 */ /* 0x000fc4000f8ec0ff */
[----:B------:R-:W-:Y:S02]  /*3950*/  USHF.R.U32.HI UR4, URZ, 0x4, UR4 ;  /* 0x00000004ff047899 */ /* 0x000fe40008011604 */
[----:B------:R-:W-:Y:S02]  /*3960*/  ULOP3.LUT UR22, UR5, 0x10000, URZ, 0xfc, !UPT ;  /* 0x0001000005167892 */ /* 0x000fe4000f8efcff */
[----:B------:R-:W-:Y:S02]  /*3970*/  ULOP3.LUT UR23, UR4, 0x3fff, URZ, 0xc0, !UPT ;  /* 0x00003fff04177892 */ /* 0x000fe4000f8ec0ff */
[----:B---3--:R-:W-:Y:S02]  /*3980*/  UIMAD UR4, UR7, UR6, URZ ;  /* 0x00000006070472a4 */ /* 0x008fe4000f8e02ff */
[----:B------:R-:W-:Y:S02]  /*3990*/  ULOP3.LUT UR23, UR23, 0x10000, URZ, 0xfc, !UPT ;  /* 0x0001000017177892 */ /* 0x000fe4000f8efcff */
[----:B------:R-:W-:-:S02]  /*39a0*/  UIADD3 UR35, UPT, UPT, UR4, -0x1, URZ ;  /* 0xffffffff04237890 */ /* 0x000fc4000fffe0ff */
[----:B------:R-:W-:Y:S01]  /*39b0*/  UISETP.GE.AND UP3, UPT, UR4, 0x1, UPT ;  /* 0x000000010400788c */ /* 0x000fe2000bf66270 */
[----:B------:R-:W-:Y:S01]  /*39c0*/  UMOV UR29, 0x4100010 ;  /* 0x04100010001d7882 */ /* 0x000fe20000000000 */
[----:B------:R-:W-:Y:S01]  /*39d0*/  UMOV UR26, 0x0 ;  /* 0x00000000001a7882 */ /* 0x000fe20000000000 */
[----:B------:R-:W-:Y:S01]  /*39e0*/  UMOV UR27, 0x4100010 ;  /* 0x04100010001b7882 */ /* 0x000fe20000000000 */
[C---:B--2---:R-:W-:Y:S01]  /*39f0*/  VIADD R5, R2.reuse, 0x40 ;  /* 0x0000004002057836 */ /* 0x044fe20000000000 */
[----:B------:R-:W-:-:S04]  /*3a00*/  LOP3.LUT R4, R2, 0xffff, RZ, 0xc0, !PT ;  /* 0x0000ffff02047812 */ /* 0x000fc800078ec0ff */
[----:B------:R-:W-:-:S05]  /*3a10*/  LOP3.LUT R5, R5, 0xffff, RZ, 0xc0, !PT ;  /* 0x0000ffff05057812 */ /* 0x000fca00078ec0ff */
[----:B------:R2:W-:Y:S02]  /*3a20*/  STL.64 [R1], R4 ;  /* 0x0000000401007387 */ /* 0x0005e40000100a00 */
.L_x_70:
[----:B--2---:R-:W-:-:S04]  /*3a30*/  SHF.L.U32 R4, R8, 0x1f, RZ ;  /* 0x0000001f08047819 */ /* 0x004fc800000006ff */
[----:B------:R-:W2:Y:S02]  /*3a40*/  SYNCS.PHASECHK.TRANS64.TRYWAIT P0, [UR20+0x110], R4 ;  /* 0x00011004ff0075a7 */ /* 0x000ea40008001114 */
[----:B--23--:R-:W-:Y:S05]  /*3a50*/  @!P0 BRA `(.L_x_64) ;  /* 0x0000004800408947 */ /* 0x00cfea0003800000 */
.L_x_157:
[----:B--2---:R-:W2:Y:S01]  /*3a60*/  LDS.128 R4, [UR20+0x150] ;  /* 0x00015014ff047984 */ /* 0x004ea20008000c00 */
[----:B------:R-:W-:Y:S01]  /*3a70*/  ULEA UR25, UR24, UR20, 0x3 ;  /* 0x0000001418197291 */ /* 0x000fe2000f8e18ff */
[----:B------:R-:W-:Y:S01]  /*3a80*/  SHF.L.U32 R0, R9, 0x1f, RZ ;  /* 0x0000001f09007819 */ /* 0x000fe200000006ff */
[----:B------:R-:W-:Y:S01]  /*3a90*/  @!PT LDS RZ, [RZ] ;  /* 0x00000000fffff984 */ /* 0x000fe20000000800 */
[----:B------:R-:W-:Y:S01]  /*3aa0*/  @!PT LDS RZ, [RZ] ;  /* 0x00000000fffff984 */ /* 0x000fe20000000800 */
[----:B------:R-:W-:Y:S01]  /*3ab0*/  @!PT LDS RZ, [RZ] ;  /* 0x00000000fffff984 */ /* 0x000fe20000000800 */
[----:B------:R-:W-:Y:S01]  /*3ac0*/  @!PT LDS RZ, [RZ] ;  /* 0x00000000fffff984 */ /* 0x000fe20000000800 */
[----:B------:R3:W-:Y:S06]  /*3ad0*/  MEMBAR.ALL.CTA ;  /* 0x0000000000007992 */ /* 0x0007ec0000008000 */
[----:B---3--:R-:W3:Y:S02]  /*3ae0*/  FENCE.VIEW.ASYNC.S ;  /* 0x00000000000073c6 */ /* 0x008ee40000000000 */
[----:B---3--:R-:W-:Y:S01]  /*3af0*/  SYNCS.ARRIVE.TRANS64.RED.A1T0 RZ, [UR34], RZ ;  /* 0x000000ffffff79a7 */ /* 0x008fe20008100422 */
[----:B------:R-:W3:Y:S01]  /*3b00*/  SYNCS.PHASECHK.TRANS64.TRYWAIT P0, [UR25+0x130], R0 ;  /* 0x00013000ff0075a7 */ /* 0x000ee20008001119 */
[----:B--2---:R-:W-:Y:S01]  /*3b10*/  LOP3.LUT P3, RZ, R6, 0x1, RZ, 0xc0, !PT ;  /* 0x0000000106ff7812 */ /* 0x004fe2000786c0ff */
[----:B---3--:R-:W-:-:S12]  /*3b20*/  @!P0 BRA `(.L_x_65) ;  /* 0x0000004800248947 */ /* 0x008fd80003800000 */
.L_x_159:
[----:B------:R-:W-:Y:S05]  /*3b30*/  BRA.U !UP3, `(.L_x_66) ;  /* 0x000000010bf87547 */ /* 0x000fea000b800000 */
[----:B--2---:R-:W-:Y:S01]  /*3b40*/  IMAD.U32 R0, RZ, RZ, UR24 ;  /* 0x00000018ff007e24 */ /* 0x004fe2000f8e00ff */
[----:B------:R-:W-:-:S04]  /*3b50*/  ULEA UR4, UR19, UR20, 0x3 ;  /* 0x0000001413047291 */ /* 0x000fc8000f8e18ff */
[----:B------:R-:W-:-:S05]  /*3b60*/  LEA R0, R0, R1, 0x2 ;  /* 0x0000000100007211 */ /* 0x000fca00078e10ff */
[----:B------:R2:W5:Y:S01]  /*3b70*/  LDL R4, [R0] ;  /* 0x0000000000047983 */ /* 0x0005620000100800 */
[----:B------:R-:W-:Y:S01]  /*3b80*/  UPLOP3.LUT UP2, UPT, UPT, UPT, UPT, 0x40, 0x4 ;  /* 0x000000000004789c */ /* 0x000fe20003f4e870 */
[----:B------:R-:W-:Y:S01]  /*3b90*/  UMOV UR17, UR35 ;  /* 0x0000002300117c82 */ /* 0x000fe20008000000 */
[----:B--2---:R-:W-:-:S04]  /*3ba0*/  SHF.L.U32 R0, R3, 0x1f, RZ ;  /* 0x0000001f03007819 */ /* 0x004fc800000006ff */
[----:B------:R2:W3:Y:S01]  /*3bb0*/  SYNCS.PHASECHK.TRANS64.TRYWAIT P2, [UR4], R0 ;  /* 0x00000000ff0075a7 */ /* 0x0004e20008041104 */
[----:B------:R-:W-:-:S05]  /*3bc0*/  UMOV UR4, UR19 ;  /* 0x0000001300047c82 */ /* 0x000fca0008000000 */
.L_x_69:
[----:B------:R-:W-:Y:S01]  /*3bd0*/  ULEA UR18, UR4, UR20, 0x3 ;  /* 0x0000001404127291 */ /* 0x000fe2000f8e18ff */
[----:B--234-:R-:W-:Y:S11]  /*3be0*/  @P2 BRA `(.L_x_67) ;  /* 0x00000000000c2947 */ /* 0x01cff60003800000 */
[----:B------:R-:W-:Y:S04]  /*3bf0*/  SHF.L.U32 R5, R3, 0x1f, RZ ;  /* 0x0000001f03057819 */ /* 0x000fe800000006ff */
[----:B------:R-:W3:Y:S02]  /*3c00*/  SYNCS.PHASECHK.TRANS64.TRYWAIT P0, [UR18], R5 ;  /* 0x00000005ff0075a7 */ /* 0x000ee40008001112 */
[----:B---3--:R-:W-:Y:S05]  /*3c10*/  @!P0 BRA `(.L_x_68) ;  /* 0x0000004800008947 */ /* 0x008fea0003800000 */
.L_x_67:
[----:B------:R-:W-:Y:S01]  /*3c20*/  UISETP.NE.AND UP0, UPT, UR17, URZ, UPT ;  /* 0x000000ff1100728c */ /* 0x000fe2000bf05270 */
[----:B------:R-:W-:Y:S01]  /*3c30*/  PLOP3.LUT P2, PT, PT, PT, PT, 0x80, 0x8 ;  /* 0x000000000008781c */ /* 0x000fe20003f4f070 */
[----:B------:R-:W-:Y:S01]  /*3c40*/  UIADD3 UR5, UPT, UPT, UR4, 0x1, URZ ;  /* 0x0000000104057890 */ /* 0x000fe2000fffe0ff */
[----:B------:R-:W-:Y:S11]  /*3c50*/  ELECT P1, URZ, PT ;  /* 0x0000000000ff782f */ /* 0x000ff60003820000 */
[----:B------:R-:W-:Y:S02]  /*3c60*/  @!UPT UIADD3 URZ, UPT, UPT, URZ, URZ, URZ ;  /* 0x000000fffffff290 */ /* 0x000fe4000fffe0ff */
[C---:B-----5:R-:W-:Y:S01]  /*3c70*/  @P1 R2UR.BROADCAST UR8, R4.reuse ;  /* 0x00000000040812ca */ /* 0x060fe200008e0000 */
[----:B------:R-:W-:Y:S01]  /*3c80*/  UISETP.NE.AND UP1, UPT, UR5, 0xd, UPT ;  /* 0x0000000d0500788c */ /* 0x000fe2000bf25270 */
[----:B------:R-:W-:Y:S01]  /*3c90*/  PLOP3.LUT P0, PT, PT, PT, UP0, 0x80, 0x8 ;  /* 0x000000000008781c */ /* 0x000fe20003f0f008 */
[----:B------:R-:W-:Y:S02]  /*3ca0*/  ULEA UR10, UR4, UR23, 0x9 ;  /* 0x00000017040a7291 */ /* 0x000fe4000f8e48ff */
[----:B------:R-:W-:Y:S02]  /*3cb0*/  USEL UR6, URZ, 0x1, UP1 ;  /* 0x00000001ff067887 */ /* 0x000fe40008800000 */
[----:B------:R-:W-:Y:S02]  /*3cc0*/  USEL UR19, UR5, URZ, UP1 ;  /* 0x000000ff05137287 */ /* 0x000fe40008800000 */
[----:B------:R-:W-:Y:S02]  /*3cd0*/  ULEA UR14, UR4, UR22, 0x9 ;  /* 0x00000016040e7291 */ /* 0x000fe4000f8e48ff */
[----:B------:R-:W-:Y:S01]  /*3ce0*/  @UP0 ULEA UR5, UR19, UR20, 0x3 ;  /* 0x0000001413050291 */ /* 0x000fe2000f8e18ff */
[----:B------:R-:W-:Y:S01]  /*3cf0*/  LOP3.LUT R3, R3, UR6, RZ, 0x3c, !PT ;  /* 0x0000000603037c12 */ /* 0x000fe2000f8e3cff */
[----:B------:R-:W-:Y:S02]  /*3d00*/  UIADD3 UR6, UPT, UPT, UR10, 0x2, URZ ;  /* 0x000000020a067890 */ /* 0x000fe4000fffe0ff */
[----:B------:R-:W-:Y:S01]  /*3d10*/  UIADD3 UR4, UPT, UPT, UR14, 0x2, URZ ;  /* 0x000000020e047890 */ /* 0x000fe2000fffe0ff */
[----:B--2---:R-:W-:Y:S01]  /*3d20*/  @P0 SHF.L.U32 R0, R3, 0x1f, RZ ;  /* 0x0000001f03000819 */ /* 0x004fe200000006ff */
[----:B------:R-:W-:Y:S01]  /*3d30*/  UIADD3 UR12, UPT, UPT, UR10, 0x4, URZ ;  /* 0x000000040a0c7890 */ /* 0x000fe2000fffe0ff */
[----:B------:R-:W-:Y:S02]  /*3d40*/  UMOV UR11, 0x40004040 ;  /* 0x40004040000b7882 */ /* 0x000fe40000000000 */
[----:B------:R4:W2:Y:S01]  /*3d50*/  @P0 SYNCS.PHASECHK.TRANS64.TRYWAIT P2, [UR5], R0 ;  /* 0x00000000ff0005a7 */ /* 0x0008a20008041105 */
[----:B------:R-:W-:Y:S11]  /*3d60*/  ELECT P0, URZ, PT ;  /* 0x0000000000ff782f */ /* 0x000ff60003800000 */
[----:B------:R-:W-:Y:S02]  /*3d70*/  @!UPT UIADD3 URZ, UPT, UPT, URZ, URZ, URZ ;  /* 0x000000fffffff290 */ /* 0x000fe4000fffe0ff */
[C---:B------:R-:W-:Y:S02]  /*3d80*/  @P0 R2UR.BROADCAST UR16, R4.reuse ;  /* 0x00000000041002ca */ /* 0x040fe400008e0000 */
[----:B------:R-:W-:Y:S01]  /*3d90*/  ELECT P0, URZ, PT ;  /* 0x0000000000ff782f */ /* 0x000fe20003800000 */
[----:B------:R-:W-:Y:S01]  /*3da0*/  UMOV UR15, 0x40004040 ;  /* 0x40004040000f7882 */ /* 0x000fe20000000000 */
[----:B------:R-:W-:Y:S01]  /*3db0*/  UMOV UR7, 0x40004040 ;  /* 0x4000404000077882 */ /* 0x000fe20000000000 */
[----:B------:R3:W-:Y:S01]  /*3dc0*/  UTCHMMA gdesc[UR14], gdesc[UR10], tmem[UR8], tmem[UR32], idesc[UR33], UP2 ;  /* 0x00ff200a0e0075ea */ /* 0x0007e20009000008 */
[----:B------:R-:W-:Y:S01]  /*3dd0*/  UPLOP3.LUT UP2, UPT, UPT, UPT, UPT, 0x80, 0x8 ;  /* 0x000000000008789c */ /* 0x000fe20003f4f070 */
[----:B------:R-:W-:Y:S01]  /*3de0*/  UMOV UR5, 0x40004040 ;  /* 0x4000404000057882 */ /* 0x000fe20000000000 */
[----:B------:R-:W-:Y:S01]  /*3df0*/  UMOV UR13, 0x40004040 ;  /* 0x40004040000d7882 */ /* 0x000fe20000000000 */
[----:B------:R-:W-:Y:S04]  /*3e00*/  UMOV UR9, 0x40004040 ;  /* 0x4000404000097882 */ /* 0x000fe80000000000 */
[----:B------:R1:W-:Y:S01]  /*3e10*/  UTCHMMA gdesc[UR4], gdesc[UR6], tmem[UR16], tmem[UR30], idesc[UR31], UPT ;  /* 0x00ff1e06040075ea */ /* 0x0003e2000b800010 */
[----:B---3--:R-:W-:Y:S01]  /*3e20*/  UIADD3 UR8, UPT, UPT, UR14, 0x4, URZ ;  /* 0x000000040e087890 */ /* 0x008fe2000fffe0ff */
[C---:B------:R-:W-:Y:S02]  /*3e30*/  @P0 R2UR.BROADCAST UR15, R4.reuse ;  /* 0x00000000040f02ca */ /* 0x040fe400008e0000 */
[----:B------:R-:W-:Y:S01]  /*3e40*/  ELECT P0, URZ, PT ;  /* 0x0000000000ff782f */ /* 0x000fe20003800000 */
[----:B------:R-:W-:Y:S02]  /*3e50*/  UIADD3 UR10, UPT, UPT, UR10, 0x6, URZ ;  /* 0x000000060a0a7890 */ /* 0x000fe4000fffe0ff */
[----:B-1----:R-:W-:Y:S10]  /*3e60*/  UIADD3 UR6, UPT, UPT, UR14, 0x6, URZ ;  /* 0x000000060e067890 */ /* 0x002ff4000fffe0ff */
[----:B------:R-:W-:Y:S01]  /*3e70*/  @P0 R2UR.BROADCAST UR14, R4 ;  /* 0x00000000040e02ca */ /* 0x000fe200008e0000 */
[----:B------:R-:W-:Y:S02]  /*3e80*/  UIADD3 UR5, UPT, UPT, UR18, 0x68, URZ ;  /* 0x0000006812057890 */ /* 0x000fe4000fffe0ff */
[----:B------:R-:W-:Y:S01]  /*3e90*/  UIADD3 UR4, UPT, UPT, UR17, 0x1, URZ ;  /* 0x0000000111047890 */ /* 0x000fe2000fffe0ff */
[----:B------:R1:W-:Y:S03]  /*3ea0*/  UTCHMMA gdesc[UR8], gdesc[UR12], tmem[UR15], tmem[UR28], idesc[UR29], UPT ;  /* 0x00ff1c0c080075ea */ /* 0x0003e6000b80000f */
[----:B------:R-:W-:Y:S03]  /*3eb0*/  UISETP.GT.U32.AND UP0, UPT, UR4, 0x1, UPT ;  /* 0x000000010400788c */ /* 0x000fe6000bf04070 */
[----:B------:R-:W-:Y:S03]  /*3ec0*/  UMOV UR4, UR19 ;  /* 0x0000001300047c82 */ /* 0x000fe60008000000 */
[----:B------:R4:W-:Y:S01]  /*3ed0*/  UTCHMMA gdesc[UR6], gdesc[UR10], tmem[UR14], tmem[UR26], idesc[UR27], UPT ;  /* 0x00ff1a0a060075ea */ /* 0x0009e2000b80000e */
[----:B------:R4:W-:Y:S01]  /*3ee0*/  UTCBAR.MULTICAST [UR5], URZ, UR21 ;  /* 0x000000ff050073e9 */ /* 0x0009e20008000815 */
[----:B-1----:R-:W-:Y:S07]  /*3ef0*/  UIADD3 UR8, UPT, UPT, UR17, -0x1, URZ ;  /* 0xffffffff11087890 */ /* 0x002fee000fffe0ff */
[----:B------:R-:W-:Y:S01]  /*3f00*/  UMOV UR17, UR8 ;  /* 0x0000000800117c82 */ /* 0x000fe20008000000 */
[----:B------:R-:W-:Y:S05]  /*3f10*/  BRA.U UP0, `(.L_x_69) ;  /* 0xfffffffd002c7547 */ /* 0x000fea000b83ffff */
.L_x_66:
[----:B------:R-:W-:Y:S01]  /*3f20*/  UIADD3 UR4, UPT, UPT, UR24, 0x1, URZ ;  /* 0x0000000118047890 */ /* 0x000fe2000fffe0ff */
[----:B------:R-:W-:Y:S01]  /*3f30*/  LOP3.LUT R8, R8, 0x1, RZ, 0x3c, !PT ;  /* 0x0000000108087812 */ /* 0x000fe200078e3cff */
[----:B----4-:R-:W-:Y:S02]  /*3f40*/  UIADD3 UR5, UPT, UPT, UR25, 0x120, URZ ;  /* 0x0000012019057890 */ /* 0x010fe4000fffe0ff */
[----:B------:R-:W-:-:S04]  /*3f50*/  UISETP.NE.AND UP0, UPT, UR4, 0x2, UPT ;  /* 0x000000020400788c */ /* 0x000fc8000bf05270 */
[----:B------:R-:W-:Y:S02]  /*3f60*/  USEL UR6, URZ, 0x1, UP0 ;  /* 0x00000001ff067887 */ /* 0x000fe40008000000 */
[----:B------:R-:W-:Y:S01]  /*3f70*/  USEL UR24, UR4, URZ, UP0 ;  /* 0x000000ff04187287 */ /* 0x000fe20008000000 */
[----:B------:R3:W-:Y:S03]  /*3f80*/  UTCBAR [UR5], URZ ;  /* 0x000000ff050073e9 */ /* 0x0007e600080000ff */
[----:B------:R-:W-:Y:S01]  /*3f90*/  LOP3.LUT R9, R9, UR6, RZ, 0x3c, !PT ;  /* 0x0000000609097c12 */ /* 0x000fe2000f8e3cff */
[----:B------:R-:W-:Y:S07]  /*3fa0*/  @P3 BRA `(.L_x_70) ;  /* 0xfffffff800a03947 */ /* 0x000fee000383ffff */
[----:B------:R-:W4:Y:S01]  /*3fb0*/  S2UR UR6, SR_CgaCtaId ;  /* 0x00000000000679c3 */ /* 0x000f220000008800 */
[----:B------:R-:W-:Y:S01]  /*3fc0*/  ELECT P0, URZ, PT ;  /* 0x0000000000ff782f */ /* 0x000fe20003800000 */
[----:B--2---:R-:W-:Y:S01]  /*3fd0*/  IMAD.MOV.U32 R0, RZ, RZ, 0x1 ;  /* 0x00000001ff007424 */ /* 0x004fe200078e00ff */
[----:B------:R-:W-:Y:S01]  /*3fe0*/  UIADD3 UR20, UPT, UPT, UR20, 0x130, URZ ;  /* 0x0000013014147890 */ /* 0x000fe2000fffe0ff */
[----:B------:R-:W-:Y:S01]  /*3ff0*/  SHF.L.U32 R3, R9, 0x1f, RZ ;  /* 0x0000001f09037819 */ /* 0x000fe200000006ff */
[----:B------:R-:W-:-:S03]  /*4000*/  UMOV UR4, 0x40 ;  /* 0x0000004000047882 */ /* 0x000fc60000000000 */
[----:B------:R-:W-:Y:S01]  /*4010*/  UVIRTCOUNT.DEALLOC.SMPOOL 0x80 ;  /* 0x000000800000784c */ /* 0x000fe20000000000 */
[----:B----4-:R-:W-:Y:S02]  /*4020*/  ULEA UR6, UR6, UR4, 0x18 ;  /* 0x0000000406067291 */ /* 0x010fe4000f8ec0ff */
[----:B------:R-:W-:-:S07]  /*4030*/  ULEA UR4, UR24, UR20, 0x3 ;  /* 0x0000001418047291 */ /* 0x000fce000f8e18ff */
[----:B------:R2:W-:Y:S02]  /*4040*/  @P0 STS.U8 [UR6+0x1c], R0 ;  /* 0x00001c00ff000988 */ /* 0x0005e40008000006 */
[----:B------:R-:W4:Y:S02]  /*4050*/  SYNCS.PHASECHK.TRANS64.TRYWAIT P0, [UR4], R3 ;  /* 0x00000003ff0075a7 */ /* 0x000f240008001104 */
[----:B--2-4-:R-:W-:Y:S05]  /*4060*/  @!P0 BRA `(.L_x_71) ;  /* 0x0000004400048947 */ /* 0x014fea0003800000 */
.L_x_162:
[----:B------:R-:W-:-:S04]  /*4070*/  UIADD3 UR4, UPT, UPT, UR24, 0x1, URZ ;  /* 0x0000000118047890 */ /* 0x000fc8000fffe0ff */
[----:B------:R-:W-:-:S04]  /*4080*/  UISETP.NE.AND UP0, UPT, UR4, 0x2, UPT ;  /* 0x000000020400788c */ /* 0x000fc8000bf05270 */
[----:B---3--:R-:W-:Y:S02]  /*4090*/  USEL UR5, URZ, 0x1, UP0 ;  /* 0x00000001ff057887 */ /* 0x008fe40008000000 */
[----:B------:R-:W-:-:S04]  /*40a0*/  USEL UR4, UR4, URZ, UP0 ;  /* 0x000000ff04047287 */ /* 0x000fc80008000000 */
[----:B------:R-:W-:Y:S01]  /*40b0*/  ULEA UR4, UR4, UR20, 0x3 ;  /* 0x0000001404047291 */ /* 0x000fe2000f8e18ff */
[----:B--2---:R-:W-:-:S04]  /*40c0*/  LOP3.LUT R3, R9, UR5, RZ, 0x3c, !PT ;  /* 0x0000000509037c12 */ /* 0x004fc8000f8e3cff */
[----:B------:R-:W-:-:S04]  /*40d0*/  SHF.L.U32 R3, R3, 0x1f, RZ ;  /* 0x0000001f03037819 */ /* 0x000fc800000006ff */
[----:B------:R-:W2:Y:S02]  /*40e0*/  SYNCS.PHASECHK.TRANS64.TRYWAIT P0, [UR4], R3 ;  /* 0x00000003ff0075a7 */ /* 0x000ea40008001104 */
[----:B--2---:R-:W-:Y:S05]  /*40f0*/  @!P0 BRA `(.L_x_72) ;  /* 0x0000004000f88947 */ /* 0x004fea0003800000 */
.L_x_164:
[----:B------:R-:W-:Y:S01]  /*4100*/  NOP ;  /* 0x0000000000007918 */ /* 0x000fe20000000000 */
[----:B--2---:R-:W2:Y:S01]  /*4110*/  LDS R0, [UR6+0x14] ;  /* 0x00001406ff007984 */ /* 0x004ea20008000800 */
[----:B------:R-:W-:Y:S01]  /*4120*/  LOP3.LUT R3, R2, 0xffff, RZ, 0xc0, !PT ;  /* 0x0000ffff02037812 */ /* 0x000fe200078ec0ff */
[----:B------:R-:W-:-:S03]  /*4130*/  IMAD.MOV.U32 R2, RZ, RZ, 0xffff ;  /* 0x0000ffffff027424 */ /* 0x000fc600078e00ff */
[----:B------:R-:W-:-:S04]  /*4140*/  SHF.R.U32.HI R3, RZ, 0x5, R3 ;  /* 0x00000005ff037819 */ /* 0x000fc80000011603 */
[----:B------:R-:W-:-:S04]  /*4150*/  SHF.L.U32 R2, R2, R3, RZ ;  /* 0x0000000302027219 */ /* 0x000fc800000006ff */
[----:B--2---:R-:W-:-:S04]  /*4160*/  LOP3.LUT R0, R0, R2, RZ, 0xc0, !PT ;  /* 0x0000000200007212 */ /* 0x004fc800078ec0ff */
[----:B------:R-:W-:Y:S01]  /*4170*/  ISETP.NE.AND P0, PT, R0, R2, PT ;  /* 0x000000020000720c */ /* 0x000fe20003f05270 */
[----:B------:R-:W-:-:S05]  /*4180*/  IMAD.MOV.U32 R0, RZ, RZ, 0x1 ;  /* 0x00000001ff007424 */ /* 0x000fca00078e00ff */
[----:B------:R-:W-:-:S07]  /*4190*/  SHF.L.U32 R0, R0, R3, RZ ;  /* 0x0000000300007219 */ /* 0x000fce00000006ff */
[----:B------:R-:W-:Y:S05]  /*41a0*/  @P0 BRA `(.L_x_73) ;  /* 0x00000000005c0947 */ /* 0x000fea0003800000 */
[----:B------:R-:W2:Y:S02]  /*41b0*/  LDS R3, [UR6+0x18] ;  /* 0x00001806ff037984 */ /* 0x000ea40008000800 */
[----:B--2---:R-:W-:-:S04]  /*41c0*/  LOP3.LUT R3, R3, R0, RZ, 0xc0, !PT ;  /* 0x0000000003037212 */ /* 0x004fc800078ec0ff */
[----:B------:R-:W-:-:S13]  /*41d0*/  ISETP.NE.AND P0, PT, R3, R0, PT ;  /* 0x000000000300720c */ /* 0x000fda0003f05270 */
[----:B------:R-:W-:Y:S05]  /*41e0*/  @P0 BRA `(.L_x_74) ;  /* 0x0000000000400947 */ /* 0x000fea0003800000 */
[----:B------:R-:W-:Y:S01]  /*41f0*/  R2UR UR4, R2 ;  /* 0x00000000020472ca */ /* 0x000fe200000e0000 */
[----:B------:R-:W2:Y:S01]  /*4200*/  S2R R3, SR_LANEID ;  /* 0x0000000000037919 */ /* 0x000ea20000000000 */
[----:B------:R-:W-:-:S04]  /*4210*/  LOP3.LUT R0, RZ, R0, RZ, 0x33, !PT ;  /* 0x00000000ff007212 */ /* 0x000fc800078e33ff */
[----:B------:R-:W3:Y:S07]  /*4220*/  REDUX UR7, R0 ;  /* 0x00000000000773c4 */ /* 0x000eee0000000000 */
[----:B------:R-:W-:-:S03]  /*4230*/  ULOP3.LUT UR5, URZ, UR4, URZ, 0x33, !UPT ;  /* 0x00000004ff057292 */ /* 0x000fc6000f8e33ff */
[----:B------:R-:W-:Y:S02]  /*4240*/  VOTEU.ANY UR4, UPT, PT ;  /* 0x0000000000047886 */ /* 0x000fe400038e0100 */
[----:B------:R-:W-:Y:S01]  /*4250*/  UFLO.U32 UR4, UR4 ;  /* 0x00000004000472bd */ /* 0x000fe200080e0000 */
[----:B------:R-:W-:-:S04]  /*4260*/  IMAD.U32 R2, RZ, RZ, UR5 ;  /* 0x00000005ff027e24 */ /* 0x000fc8000f8e00ff */
[----:B------:R-:W4:Y:S02]  /*4270*/  REDUX UR8, R2 ;  /* 0x00000000020873c4 */ /* 0x000f240000000000 */
[----:B------:R1:W-:Y:S01]  /*4280*/  UTCATOMSWS.AND URZ, UR5 ;  /* 0x0000000500ff79e3 */ /* 0x0003e20008000000 */
[----:B---3--:R-:W-:Y:S01]  /*4290*/  IMAD.U32 R0, RZ, RZ, UR7 ;  /* 0x00000007ff007e24 */ /* 0x008fe2000f8e00ff */
[----:B--2---:R-:W-:Y:S01]  /*42a0*/  ISETP.EQ.U32.AND P0, PT, R3, UR4, PT ;  /* 0x0000000403007c0c */ /* 0x004fe2000bf02070 */
[----:B----4-:R-:W-:-:S12]  /*42b0*/  IMAD.U32 R2, RZ, RZ, UR8 ;  /* 0x00000008ff027e24 */ /* 0x010fd8000f8e00ff */
[----:B------:R2:W-:Y:S04]  /*42c0*/  @P0 ATOMS.AND RZ, [UR6+0x14], R2 ;  /* 0x00001402ffff098c */ /* 0x0005e8000a800006 */
[----:B------:R2:W-:Y:S01]  /*42d0*/  @P0 ATOMS.AND RZ, [UR6+0x18], R0 ;  /* 0x00001800ffff098c */ /* 0x0005e2000a800006 */
[----:B-1----:R-:W-:Y:S05]  /*42e0*/  BRA `(.L_x_75) ;  /* 0x0000000000147947 */ /* 0x002fea0003800000 */
.L_x_74:
[----:B------:R-:W-:Y:S02]  /*42f0*/  MOV R2, 0x4310 ;  /* 0x0000431000027802 */ /* 0x000fe40000000f00 */
[----:B-1---5:R-:W-:Y:S05]  /*4300*/  CALL.REL.NOINC `($__internal_0_$__cuda_sm10x_tcgen05_guardrail_trap_col_being_dealloced_not_returned_by_alloc) ;  /* 0x0000004400707944 */ /* 0x022fea0003c00000 */
[----:B------:R-:W-:Y:S05]  /*4310*/  BRA `(.L_x_75) ;  /* 0x0000000000087947 */ /* 0x000fea0003800000 */
.L_x_73:
[----:B------:R-:W-:Y:S02]  /*4320*/  MOV R2, 0x4340 ;  /* 0x0000434000027802 */ /* 0x000fe40000000f00 */
[----:B-1---5:R-:W-:Y:S05]  /*4330*/  CALL.REL.NOINC `($__internal_2_$__cuda_sm10x_tcgen05_guardrail_trap_unallocated_columns_being_dealloced) ;  /* 0x00000044007c7944 */ /* 0x022fea0003c00000 */
.L_x_75:
[----:B------:R-:W-:Y:S01]  /*4340*/  NOP ;  /* 0x0000000000007918 */ /* 0x000fe20000000000 */
[----:B------:R-:W-:Y:S05]  /*4350*/  EXIT ;  /* 0x000000000000794d */ /* 0x000fea0003800000 */
.L_x_59:
[----:B------:R-:W-:-:S09]  /*4360*/  UISETP.NE.OR UP0, UPT, UR18, 0x3, !UP3 ;  /* 0x000000031200788c */ /* 0x000fd2000df05670 */
[----:B------:R-:W-:Y:S05]  /*4370*/  BRA.U UP0, `(.L_x_76) ;  /* 0x0000001100487547 */ /* 0x000fea000b800000 */
[----:B------:R-:W2:Y:S01]  /*4380*/  LDCU.64 UR4, c[0x0][0x888] ;  /* 0x00011100ff0477ac */ /* 0x000ea20008000a00 */
[----:B------:R-:W3:Y:S01]  /*4390*/  S2UR UR6, SR_CgaCtaId ;  /* 0x00000000000679c3 */ /* 0x000ee20000008800 */
[----:B------:R-:W-:Y:S01]  /*43a0*/  HFMA2 R9, -RZ, RZ, 0, 5.9604644775390625e-08 ;  /* 0x00000001ff097431 */ /* 0x000fe200000001ff */
[----:B------:R-:W-:Y:S01]  /*43b0*/  MOV R8, RZ ;  /* 0x000000ff00087202 */ /* 0x000fe20000000f00 */
[----:B------:R-:W4:Y:S01]  /*43c0*/  LDCU UR36, c[0x0][0x370] ;  /* 0x00006e00ff2477ac */ /* 0x000f220008000800 */
[----:B------:R-:W-:Y:S01]  /*43d0*/  HFMA2 R3, -RZ, RZ, 0, 0.00048828125 ;  /* 0x00001000ff037431 */ /* 0x000fe200000001ff */
[----:B------:R-:W1:Y:S03]  /*43e0*/  LDCU.128 UR32, c[0x0][0xb10] ;  /* 0x00016200ff2077ac */ /* 0x000e660008000c00 */
[----:B------:R-:W4:Y:S01]  /*43f0*/  LDC.64 R10, c[0x0][0x348] ;  /* 0x0000d200ff0a7b82 */ /* 0x000f220000000a00 */
[----:B------:R-:W1:Y:S01]  /*4400*/  LDCU UR27, c[0x0][0x374] ;  /* 0x00006e80ff1b77ac */ /* 0x000e620008000800 */
[----:B------:R-:W4:Y:S01]  /*4410*/  LDCU.64 UR28, c[0x0][0x890] ;  /* 0x00011200ff1c77ac */ /* 0x000f220008000a00 */
[----:B------:R-:W4:Y:S01]  /*4420*/  LDCU UR18, c[0x0][0xb0c] ;  /* 0x00016180ff1277ac */ /* 0x000f220008000800 */
[----:B--2---:R-:W-:Y:S01]  /*4430*/  UISETP.NE.U32.AND UP0, UPT, UR4, URZ, UPT ;  /* 0x000000ff0400728c */ /* 0x004fe2000bf05070 */
[----:B------:R-:W2:Y:S01]  /*4440*/  LDCU UR46, c[0x0][0xb20] ;  /* 0x00016400ff2e77ac */ /* 0x000ea20008000800 */
[----:B------:R-:W2:Y:S01]  /*4450*/  LDCU UR4, c[0x0][0xb30] ;  /* 0x00016600ff0477ac */ /* 0x000ea20008000800 */
[----:B------:R-:W2:Y:S01]  /*4460*/  LDCU.128 UR40, c[0x0][0x980] ;  /* 0x00013000ff2877ac */ /* 0x000ea20008000c00 */
[----:B------:R-:W-:Y:S01]  /*4470*/  UMOV UR24, 0x400 ;  /* 0x0000040000187882 */ /* 0x000fe20000000000 */
[----:B-1----:R-:W-:-:S02]  /*4480*/  UIMAD.WIDE.U32 UR8, UR27, UR35, URZ ;  /* 0x000000231b0872a5 */ /* 0x002fc4000f8e00ff */
[----:B---3--:R-:W-:Y:S02]  /*4490*/  ULEA UR24, UR6, UR24, 0x18 ;  /* 0x0000001806187291 */ /* 0x008fe4000f8ec0ff */
[----:B----4-:R-:W-:Y:S02]  /*44a0*/  UIMAD.WIDE.U32 UR6, UR36, UR32, URZ ;  /* 0x00000020240672a5 */ /* 0x010fe4000f8e00ff */
[----:B------:R-:W-:Y:S02]  /*44b0*/  UISETP.NE.AND.EX UP5, UPT, UR5, URZ, UPT, UP0 ;  /* 0x000000ff0500728c */ /* 0x000fe4000bfa5300 */
[----:B------:R-:W-:Y:S02]  /*44c0*/  UISETP.NE.U32.AND UP6, UPT, UR28, URZ, UPT ;  /* 0x000000ff1c00728c */ /* 0x000fe4000bfc5070 */
[----:B------:R-:W-:Y:S02]  /*44d0*/  UIADD3 UR37, UPT, UPT, UR24, 0x118, URZ ;  /* 0x0000011818257890 */ /* 0x000fe4000fffe0ff */
[----:B------:R-:W-:-:S02]  /*44e0*/  UISETP.NE.AND UP0, UPT, UR39, 0x1, UPT ;  /* 0x000000012700788c */ /* 0x000fc4000bf05270 */
[----:B------:R-:W-:Y:S01]  /*44f0*/  UISETP.NE.AND UP0, UPT, UR18, 0x1, UPT ;  /* 0x000000011200788c */ /* 0x000fe2000bf05270 */
[----:B------:R-:W-:Y:S01]  /*4500*/  UMOV UR6, UR7 ;  /* 0x0000000700067c82 */ /* 0x000fe20008000000 */
[----:B------:R-:W-:Y:S01]  /*4510*/  UMOV UR38, UR9 ;  /* 0x0000000900267c82 */ /* 0x000fe20008000000 */
[----:B------:R-:W-:Y:S02]  /*4520*/  USEL UR45, URZ, 0x1, UP4 ;  /* 0x00000001ff2d7887 */ /* 0x000fe4000a000000 */
[----:B------:R-:W-:Y:S02]  /*4530*/  UISETP.GE.AND UP2, UPT, UR39, 0x1, UPT ;  /* 0x000000012700788c */ /* 0x000fe4000bf46270 */
[----:B------:R-:W-:Y:S01]  /*4540*/  UISETP.NE.AND UP0, UPT, UR34, 0x1, UPT ;  /* 0x000000012200788c */ /* 0x000fe2000bf05270 */
[----:B------:R-:W-:Y:S01]  /*4550*/  UMOV UR25, URZ ;  /* 0x000000ff00197c82 */ /* 0x000fe20008000000 */
[----:B------:R-:W-:Y:S01]  /*4560*/  UPLOP3.LUT UP4, UPT, UPT, UPT, UPT, 0x40, 0x4 ;  /* 0x000000000004789c */ /* 0x000fe20003f8e870 */
[----:B------:R-:W1:Y:S01]  /*4570*/  LDCU.64 UR16, c[0x0][0xb28] ;  /* 0x00016500ff1077ac */ /* 0x000e620008000a00 */
[----:B------:R-:W3:Y:S01]  /*4580*/  LDCU.64 UR30, c[0x0][0x990] ;  /* 0x00013200ff1e77ac */ /* 0x000ee20008000a00 */
[----:B------:R-:W-:-:S02]  /*4590*/  UISETP.NE.AND.EX UP6, UPT, UR29, URZ, UPT, UP6 ;  /* 0x000000ff1d00728c */ /* 0x000fc4000bfc5360 */
[----:B------:R-:W-:Y:S02]  /*45a0*/  UPRMT UR37, URZ, 0x654, UR37 ;  /* 0x00000654ff257896 */ /* 0x000fe40008000025 */
[----:B------:R-:W-:Y:S02]  /*45b0*/  USHF.R.U32.HI UR44, URZ, UR33, UR6 ;  /* 0x00000021ff2c7299 */ /* 0x000fe40008011606 */
[----:B--2---:R-:W-:Y:S02]  /*45c0*/  USHF.R.U32.HI UR38, URZ, UR46, UR38 ;  /* 0x0000002eff267299 */ /* 0x004fe40008011626 */
[----:B------:R-:W-:Y:S02]  /*45d0*/  UISETP.NE.AND UP3, UPT, UR4, 0x1, UPT ;  /* 0x000000010400788c */ /* 0x000fe4000bf65270 */
[----:B------:R-:W-:Y:S02]  /*45e0*/  UISETP.NE.AND UP2, UPT, UR40, 0x1, UPT ;  /* 0x000000012800788c */ /* 0x000fe4000bf45270 */
[----:B------:R-:W-:-:S11]  /*45f0*/  UISETP.NE.AND UP0, UPT, UR43, 0x1, UPT ;  /* 0x000000012b00788c */ /* 0x000fd6000bf05270 */
.L_x_85:
[----:B------:R-:W-:Y:S04]  /*4600*/  SHF.L.U32 R2, R8, 0x1f, RZ ;  /* 0x0000001f08027819 */ /* 0x000fe800000006ff */
[----:B--2---:R-:W2:Y:S02]  /*4610*/  SYNCS.PHASECHK.TRANS64.TRYWAIT P0, [UR24+0x110], R2 ;  /* 0x00011002ff0075a7 */ /* 0x004ea40008001118 */
[----:B--2---:R-:W-:Y:S05]  /*4620*/  @!P0 BRA `(.L_x_77) ;  /* 0x0000003c00c48947 */ /* 0x004fea0003800000 */
.L_x_166:
[----:B------:R-:W4:Y:S01]  /*4630*/  LDS.128 R4, [UR24+0x150] ;  /* 0x00015018ff047984 */ /* 0x000f220008000c00 */
[----:B------:R-:W-:Y:S01]  /*4640*/  UISETP.GE.AND UP0, UPT, UR39, 0x1, UPT ;  /* 0x000000012700788c */ /* 0x000fe2000bf06270 */
[----:B------:R-:W-:Y:S01]  /*4650*/  @!PT LDS RZ, [RZ] ;  /* 0x00000000fffff984 */ /* 0x000fe20000000800 */
[----:B------:R-:W-:Y:S01]  /*4660*/  @!PT LDS RZ, [RZ] ;  /* 0x00000000fffff984 */ /* 0x000fe20000000800 */
[----:B------:R-:W-:Y:S01]  /*4670*/  @!PT LDS RZ, [RZ] ;  /* 0x00000000fffff984 */ /* 0x000fe20000000800 */
[----:B------:R-:W-:Y:S01]  /*4680*/  @!PT LDS RZ, [RZ] ;  /* 0x00000000fffff984 */ /* 0x000fe20000000800 */
[----:B------:R1:W-:Y:S06]  /*4690*/  MEMBAR.ALL.CTA ;  /* 0x0000000000007992 */ /* 0x0003ec0000008000 */
[----:B-1----:R-:W1:Y:S02]  /*46a0*/  FENCE.VIEW.ASYNC.S ;  /* 0x00000000000073c6 */ /* 0x002e640000000000 */
[----:B-1----:R-:W-:Y:S01]  /*46b0*/  SYNCS.ARRIVE.TRANS64.RED.A1T0 RZ, [UR37], RZ ;  /* 0x000000ffffff79a7 */ /* 0x002fe20008100425 */
[----:B----4-:R-:W-:Y:S11]  /*46c0*/  LOP3.LUT P0, RZ, R6, 0x1, RZ, 0xc0, !PT ;  /* 0x0000000106ff7812 */ /* 0x010ff6000780c0ff */
[----:B------:R-:W-:Y:S02]  /*46d0*/  @!UPT UIADD3 URZ, UPT, UPT, URZ, URZ, URZ ;  /* 0x000000fffffff290 */ /* 0x000fe4000fffe0ff */
[----:B------:R-:W-:Y:S01]  /*46e0*/  VOTEU.ANY UP2, P0 ;  /* 0x0000000000ff7886 */ /* 0x000fe20000040100 */
[----:B------:R-:W-:Y:S11]  /*46f0*/  PLOP3.LUT P0, PT, PT, PT, UP2, 0x80, 0x8 ;  /* 0x000000000008781c */ /* 0x000ff60003f0f028 */
[----:B------:R-:W-:Y:S02]  /*4700*/  @!UPT UIADD3 URZ, UPT, UPT, URZ, URZ, URZ ;  /* 0x000000fffffff290 */ /* 0x000fe4000fffe0ff */
[----:B--2---:R-:W-:Y:S02]  /*4710*/  @P0 MOV R2, R4 ;  /* 0x0000000400020202 */ /* 0x004fe40000000f00 */
[----:B------:R-:W-:Y:S02]  /*4720*/  @P0 LOP3.LUT R0, R5, 0xffff, RZ, 0xc0, !PT ;  /* 0x0000ffff05000812 */ /* 0x000fe400078ec0ff */
[----:B------:R-:W-:Y:S02]  /*4730*/  @P0 R2UR UR5, R2 ;  /* 0x00000000020502ca */ /* 0x000fe400000e0000 */
[----:B------:R-:W-:Y:S11]  /*4740*/  @P0 R2UR UR4, R0 ;  /* 0x00000000000402ca */ /* 0x000ff600000e0000 */
[----:B------:R-:W-:Y:S02]  /*4750*/  @UP2 UMOV UR15, UR5 ;  /* 0x00000005000f2c82 */ /* 0x000fe40008000000 */
[----:B------:R-:W-:Y:S01]  /*4760*/  @UP2 UMOV UR14, UR4 ;  /* 0x00000004000e2c82 */ /* 0x000fe20008000000 */
[----:B------:R-:W-:Y:S05]  /*4770*/  BRA.U !UP0, `(.L_x_78) ;  /* 0x0000000108c07547 */ /* 0x000fea000b800000 */
[----:B------:R-:W-:Y:S02]  /*4780*/  UIMAD.WIDE.U32 UR8, UR14, UR35, URZ ;  /* 0x000000230e0872a5 */ /* 0x000fe4000f8e00ff */
[----:B------:R-:W-:Y:S02]  /*4790*/  UP2UR UR19, UPR, URZ, 0x4 ;  /* 0x00000004ff137883 */ /* 0x000fe40008000000 */
[----:B------:R-:W-:Y:S02]  /*47a0*/  UISETP.NE.AND UP2, UPT, UR34, 0x1, UPT ;  /* 0x000000012200788c */ /* 0x000fe4000bf45270 */
[----:B------:R-:W-:Y:S02]  /*47b0*/  UIMAD.WIDE.U32 UR10, UR15, UR32, URZ ;  /* 0x000000200f0a72a5 */ /* 0x000fe4000f8e00ff */
[----:B------:R-:W-:Y:S02]  /*47c0*/  USEL UR4, UR27, UR38, !UP2 ;  /* 0x000000261b047287 */ /* 0x000fe4000d000000 */
[----:B------:R-:W-:Y:S02]  /*47d0*/  UISETP.NE.AND UP0, UPT, UR18, 0x1, UPT ;  /* 0x000000011200788c */ /* 0x000fe4000bf05270 */
[----:B------:R-:W-:Y:S02]  /*47e0*/  UP2UR UR22, UPR, URZ, 0x2 ;  /* 0x00000002ff167883 */ /* 0x000fe40008000000 */
[----:B------:R-:W-:Y:S02]  /*47f0*/  UISETP.NE.AND UP1, UPT, UR39, 0x1, UPT ;  /* 0x000000012700788c */ /* 0x000fe4000bf25270 */
[----:B------:R-:W-:Y:S02]  /*4800*/  UIMAD.WIDE.U32 UR12, UR4, UR16, URZ ;  /* 0x00000010040c72a5 */ /* 0x000fe4000f8e00ff */
[----:B------:R-:W-:Y:S01]  /*4810*/  USEL UR7, UR36, UR44, !UP0 ;  /* 0x0000002c24077287 */ /* 0x000fe2000c000000 */
[----:B------:R-:W-:Y:S02]  /*4820*/  UMOV UR5, UR9 ;  /* 0x0000000900057c82 */ /* 0x000fe40008000000 */
[----:B------:R-:W-:Y:S02]  /*4830*/  USHF.R.U32.HI UR6, URZ, UR46, UR5 ;  /* 0x0000002eff067299 */ /* 0x000fe40008011605 */
[----:B------:R-:W-:Y:S02]  /*4840*/  UIMAD.WIDE.U32 UR20, UR7, UR16, URZ ;  /* 0x00000010071472a5 */ /* 0x000fe4000f8e00ff */
[----:B------:R-:W-:Y:S02]  /*4850*/  USEL UR6, UR14, UR6, !UP2 ;  /* 0x000000060e067287 */ /* 0x000fe4000d000000 */
[----:B------:R-:W-:Y:S01]  /*4860*/  UISETP.NE.AND UP2, UPT, UR19, URZ, UPT ;  /* 0x000000ff1300728c */ /* 0x000fe2000bf45270 */
[----:B------:R-:W-:Y:S01]  /*4870*/  UMOV UR5, UR11 ;  /* 0x0000000b00057c82 */ /* 0x000fe20008000000 */
[----:B------:R-:W-:Y:S02]  /*4880*/  UIMAD.WIDE.U32 UR10, UR6, UR16, URZ ;  /* 0x00000010060a72a5 */ /* 0x000fe4000f8e00ff */
[----:B------:R-:W-:Y:S03]  /*4890*/  USHF.R.U32.HI UR8, URZ, UR33, UR5 ;  /* 0x00000021ff087299 */ /* 0x000fe60008011605 */
[----:B------:R-:W-:Y:S02]  /*48a0*/  UMOV UR5, UR13 ;  /* 0x0000000d00057c82 */ /* 0x000fe40008000000 */
[----:B------:R-:W-:Y:S03]  /*48b0*/  @UP1 USHF.R.U32.HI UR4, URZ, UR17, UR5 ;  /* 0x00000011ff041299 */ /* 0x000fe60008011605 */
[----:B------:R-:W-:Y:S01]  /*48c0*/  UMOV UR5, UR21 ;  /* 0x0000001500057c82 */ /* 0x000fe20008000000 */
[----:B------:R-:W-:Y:S02]  /*48d0*/  UIMAD UR4, UR39, UR4, URZ ;  /* 0x00000004270472a4 */ /* 0x000fe4000f8e02ff */
[----:B------:R-:W-:Y:S02]  /*48e0*/  @UP1 USHF.R.U32.HI UR7, URZ, UR17, UR5 ;  /* 0x00000011ff071299 */ /* 0x000fe40008011605 */
[----:B------:R-:W-:Y:S02]  /*48f0*/  USEL UR5, UR15, UR8, !UP0 ;  /* 0x000000080f057287 */ /* 0x000fe4000c000000 */
[----:B------:R-:W-:Y:S02]  /*4900*/  UIMAD UR8, UR39, UR7, URZ ;  /* 0x00000007270872a4 */ /* 0x000fe4000f8e02ff */
[----:B------:R-:W-:Y:S03]  /*4910*/  UISETP.GE.AND UP0, UPT, UR6, UR4, UPT ;  /* 0x000000040600728c */ /* 0x000fe6000bf06270 */
[----:B------:R-:W-:Y:S01]  /*4920*/  UMOV UR4, UR11 ;  /* 0x0000000b00047c82 */ /* 0x000fe20008000000 */
[----:B------:R-:W-:Y:S02]  /*4930*/  UISETP.GE.OR UP0, UPT, UR5, UR8, UP0 ;  /* 0x000000080500728c */ /* 0x000fe40008706670 */
[----:B------:R-:W-:Y:S02]  /*4940*/  USHF.R.U32.HI UR4, URZ, UR17, UR4 ;  /* 0x00000011ff047299 */ /* 0x000fe40008011604 */
[----:B------:R-:W-:Y:S02]  /*4950*/  UIMAD.WIDE.U32 UR8, UR5, UR16, URZ ;  /* 0x00000010050872a5 */ /* 0x000fe4000f8e00ff */
[----:B------:R-:W-:Y:S04]  /*4960*/  USEL UR10, UR6, UR4, !UP1 ;  /* 0x00000004060a7287 */ /* 0x000fe8000c800000 */
[----:B------:R-:W-:Y:S01]  /*4970*/  UIADD3 UR11, UPT, UPT, -UR10, URZ, URZ ;  /* 0x000000ff0a0b7290 */ /* 0x000fe2000fffe1ff */
[----:B------:R-:W-:Y:S02]  /*4980*/  @!UP0 UMOV UR4, UR9 ;  /* 0x0000000900048c82 */ /* 0x000fe40008000000 */
[----:B------:R-:W-:Y:S02]  /*4990*/  @!UP0 USHF.R.U32.HI UR4, URZ, UR17, UR4 ;  /* 0x00000011ff048299 */ /* 0x000fe40008011604 */
[----:B------:R-:W-:Y:S02]  /*49a0*/  UIMAD UR8, UR39, UR11, UR6 ;  /* 0x0000000b270872a4 */ /* 0x000fe4000f8e0206 */
[----:B------:R-:W-:Y:S02]  /*49b0*/  @!UP0 USEL UR4, UR5, UR4, !UP1 ;  /* 0x0000000405048287 */ /* 0x000fe4000c800000 */
[----:B------:R-:W-:Y:S02]  /*49c0*/  UISETP.NE.AND UP1, UPT, UR22, URZ, UPT ;  /* 0x000000ff1600728c */ /* 0x000fe4000bf25270 */
[----:B------:R-:W-:Y:S02]  /*49d0*/  @!UP0 UIMAD UR8, UR7, UR8, UR4 ;  /* 0x00000008070882a4 */ /* 0x000fe4000f8e0204 */
[----:B------:R-:W-:Y:S02]  /*49e0*/  @!UP0 UIADD3 UR9, UPT, UPT, UR10, -UR4, URZ ;  /* 0x800000040a098290 */ /* 0x000fe4000fffe0ff */
[----:B------:R-:W-:Y:S02]  /*49f0*/  UIADD3 UR4, UPT, UPT, -UR5, URZ, URZ ;  /* 0x000000ff05047290 */ /* 0x000fe4000fffe1ff */
[----:B------:R-:W-:Y:S02]  /*4a00*/  UIADD3 UR7, UPT, UPT, -UR6, URZ, URZ ;  /* 0x000000ff06077290 */ /* 0x000fe4000fffe1ff */
[----:B------:R-:W-:Y:S02]  /*4a10*/  @!UP0 UIMAD UR6, UR9, UR39, UR5 ;  /* 0x00000027090682a4 */ /* 0x000fe4000f8e0205 */
[----:B------:R-:W-:Y:S02]  /*4a20*/  UIMAD UR15, UR18, UR4, UR15 ;  /* 0x00000004120f72a4 */ /* 0x000fe4000f8e020f */
[----:B------:R-:W-:Y:S01]  /*4a30*/  UIMAD UR4, UR34, UR7, UR14 ;  /* 0x00000007220472a4 */ /* 0x000fe2000f8e020e */
[----:B------:R-:W-:Y:S02]  /*4a40*/  @!UP0 UMOV UR5, UR8 ;  /* 0x0000000800058c82 */ /* 0x000fe40008000000 */
[----:B------:R-:W-:Y:S02]  /*4a50*/  UIMAD UR15, UR5, UR18, UR15 ;  /* 0x00000012050f72a4 */ /* 0x000fe4000f8e020f */
[----:B------:R-:W-:Y:S11]  /*4a60*/  UIMAD UR14, UR6, UR34, UR4 ;  /* 0x00000022060e72a4 */ /* 0x000ff6000f8e0204 */
[----:B------:R-:W-:Y:S01]  /*4a70*/  @!UPT UIADD3 URZ, UPT, UPT, URZ, URZ, URZ ;  /* 0x000000fffffff290 */ /* 0x000fe2000fffe0ff */
.L_x_78:
[----:B------:R-:W1:Y:S01]  /*4a80*/  @!UP3 LDCU.128 UR20, c[0x0][0xb10] ;  /* 0x00016200ff14b7ac */ /* 0x000e620008000c00 */
[----:B------:R-:W-:Y:S04]  /*4a90*/  ISETP.NE.U32.AND P1, PT, RZ, UR28, PT ;  /* 0x0000001cff007c0c */ /* 0x000fe8000bf25070 */
[----:B------:R-:W-:Y:S01]  /*4aa0*/  ISETP.NE.AND.EX P1, PT, RZ, UR29, PT, P1 ;  /* 0x0000001dff007c0c */ /* 0x000fe2000bf25310 */
[----:B------:R-:W2:Y:S01]  /*4ab0*/  @!UP3 LDCU UR5, c[0x0][0xb0c] ;  /* 0x00016180ff05b7ac */ /* 0x000ea20008000800 */
[----:B------:R-:W-:Y:S02]  /*4ac0*/  USHF.L.U32 UR10, UR26, 0x6, URZ ;  /* 0x000000061a0a7899 */ /* 0x000fe400080006ff */
[----:B-1----:R-:W-:Y:S07]  /*4ad0*/  UIMAD.WIDE.U32 UR6, UR15, UR20, URZ ;  /* 0x000000140f0672a5 */ /* 0x002fee000f8e00ff */
[----:B------:R-:W-:Y:S01]  /*4ae0*/  @!UP3 UMOV UR4, UR7 ;  /* 0x000000070004bc82 */ /* 0x000fe20008000000 */
[----:B--2---:R-:W-:Y:S02]  /*4af0*/  @!UP3 UISETP.NE.AND UP0, UPT, UR5, 0x1, UPT ;  /* 0x000000010500b88c */ /* 0x004fe4000bf05270 */
[----:B------:R-:W-:Y:S02]  /*4b00*/  @!UP3 USHF.R.U32.HI UR4, URZ, UR21, UR4 ;  /* 0x00000015ff04b299 */ /* 0x000fe40008011604 */
[----:B------:R-:W-:Y:S02]  /*4b10*/  UIMAD.WIDE.U32 UR6, UR14, UR23, URZ ;  /* 0x000000170e0672a5 */ /* 0x000fe4000f8e00ff */
[----:B------:R-:W-:Y:S02]  /*4b20*/  @!UP3 USEL UR8, UR15, UR4, !UP0 ;  /* 0x000000040f08b287 */ /* 0x000fe4000c000000 */
[----:B------:R-:W-:Y:S03]  /*4b30*/  @!UP3 UISETP.NE.AND UP0, UPT, UR22, 0x1, UPT ;  /* 0x000000011600b88c */ /* 0x000fe6000bf05270 */
[----:B------:R-:W-:Y:S02]  /*4b40*/  @!UP3 UMOV UR6, UR7 ;  /* 0x000000070006bc82 */ /* 0x000fe40008000000 */
[----:B------:R-:W1:Y:S02]  /*4b50*/  @!UP3 LDCU UR4, c[0x0][0xb20] ;  /* 0x00016400ff04b7ac */ /* 0x000e640008000800 */
[----:B-1----:R-:W-:Y:S04]  /*4b60*/  @!UP3 USHF.R.U32.HI UR6, URZ, UR4, UR6 ;  /* 0x00000004ff06b299 */ /* 0x002fe80008011606 */
[----:B------:R-:W-:Y:S04]  /*4b70*/  @!UP3 USEL UR6, UR14, UR6, !UP0 ;  /* 0x000000060e06b287 */ /* 0x000fe8000c000000 */
[----:B------:R-:W-:Y:S02]  /*4b80*/  @!UP3 UIADD3 UR4, UPT, UPT, -UR8, UR6, URZ ;  /* 0x000000060804b290 */ /* 0x000fe4000fffe1ff */
[----:B------:R-:W-:Y:S02]  /*4b90*/  @!UP3 UIADD3 UR6, UPT, UPT, UR8, -UR6, URZ ;  /* 0x800000060806b290 */ /* 0x000fe4000fffe0ff */
[----:B------:R-:W-:Y:S02]  /*4ba0*/  @!UP3 UIMAD UR15, UR4, UR5, UR15 ;  /* 0x00000005040fb2a4 */ /* 0x000fe4000f8e020f */
[----:B------:R-:W-:Y:S01]  /*4bb0*/  @!UP3 UIMAD UR14, UR6, UR22, UR14 ;  /* 0x00000016060eb2a4 */ /* 0x000fe2000f8e020e */
[----:B------:R-:W-:Y:S11]  /*4bc0*/  BRA.U UP4, `(.L_x_79) ;  /* 0x0000000104107547 */ /* 0x000ff6000b800000 */
[----:B------:R-:W-:Y:S04]  /*4bd0*/  MOV R2, UR45 ;  /* 0x0000002d00027c02 */ /* 0x000fe80008000f00 */
[----:B------:R-:W-:Y:S04]  /*4be0*/  SHF.L.U32 R2, R2, 0x1f, RZ ;  /* 0x0000001f02027819 */ /* 0x000fe800000006ff */
[----:B------:R-:W1:Y:S02]  /*4bf0*/  SYNCS.PHASECHK.TRANS64.TRYWAIT P2, [UR24+0x108], R2 ;  /* 0x00010802ff0075a7 */ /* 0x000e640008041118 */
[----:B-1----:R-:W-:Y:S05]  /*4c00*/  @!P2 BRA `(.L_x_80) ;  /* 0x000000380064a947 */ /* 0x002fea0003800000 */
.L_x_79:
[----:B------:R-:W-:Y:S05]  /*4c10*/  BRA.U !UP6, `(.L_x_81) ;  /* 0x000000010e387547 */ /* 0x000fea000b800000 */
[----:B------:R-:W-:Y:S01]  /*4c20*/  UPLOP3.LUT UP1, UPT, UPT, UPT, UP5, 0x80, 0x8 ;  /* 0x000000000008789c */ /* 0x000fe20003f2f050 */
[----:B-1----:R-:W-:Y:S01]  /*4c30*/  HFMA2 R0, -RZ, RZ, 0, 5.9604644775390625e-08 ;  /* 0x00000001ff007431 */ /* 0x002fe200000001ff */
[----:B------:R-:W1:Y:S01]  /*4c40*/  LDCU.64 UR8, c[0x0][0x358] ;  /* 0x00006b00ff0877ac */ /* 0x000e620008000a00 */
[----:B------:R-:W-:Y:S03]  /*4c50*/  IMAD.MOV.U32 R48, RZ, RZ, 0x1 ;  /* 0x00000001ff307424 */ /* 0x000fe600078e00ff */
[----:B------:R-:W-:Y:S05]  /*4c60*/  PLOP3.LUT P2, PT, PT, PT, UP1, 0x80, 0x8 ;  /* 0x000000000008781c */ /* 0x000fea0003f4f018 */
[----:B------:R-:W2:Y:S01]  /*4c70*/  @UP1 LDCU.64 UR4, c[0x0][0x888] ;  /* 0x00011100ff0417ac */ /* 0x000ea20008000a00 */
[----:B------:R-:W-:Y:S07]  /*4c80*/  @UP1 UIMAD UR6, UR52, UR28, URZ ;  /* 0x0000001c340612a4 */ /* 0x000fee000f8e02ff */
[----:B------:R-:W-:Y:S01]  /*4c90*/  @!P2 PRMT R48, R0, 0x7610, R48 ;  /* 0x000076100030a816 */ /* 0x000fe20000000030 */
[----:B--2---:R-:W-:Y:S06]  /*4ca0*/  @UP1 UIMAD.WIDE UR4, UR6, 0x4, UR4 ;  /* 0x00000004060418a5 */ /* 0x004fec000f8e0204 */
[----:B-----5:R-:W-:Y:S01]  /*4cb0*/  IMAD.U32 R26, RZ, RZ, UR4 ;  /* 0x00000004ff1a7e24 */ /* 0x020fe2000f8e00ff */
[----:B------:R-:W-:Y:S04]  /*4cc0*/  MOV R27, UR5 ;  /* 0x00000005001b7c02 */ /* 0x000fe80008000f00 */
[----:B------:R-:W2:Y:S01]  /*4cd0*/  @!UP1 LDCU UR4, c[0x0][0x880] ;  /* 0x00011000ff0497ac */ /* 0x000ea20008000800 */
[----:B-1----:R4:W5:Y:S02]  /*4ce0*/  @P2 LDG.E R26, desc[UR8][R26.64] ;  /* 0x000000081a1a2981 */ /* 0x002964000c1e1900 */
[----:B--2-4-:R-:W-:Y:S07]  /*4cf0*/  @!P2 IMAD.U32 R26, RZ, RZ, UR4 ;  /* 0x00000004ff1aae24 */ /* 0x014fee000f8e00ff */
.L_x_81:
[----:B-----5:R-:W-:Y:S01]  /*4d00*/  @!P1 FSETP.EQ.AND P3, PT, R26, RZ, PT ;  /* 0x000000ff1a00920b */ /* 0x020fe20003f62000 */
[----:B------:R-:W-:Y:S01]  /*4d10*/  @!UPT UIADD3 URZ, UPT, UPT, URZ, URZ, URZ ;  /* 0x000000fffffff290 */ /* 0x000fe2000fffe0ff */
[----:B------:R-:W-:Y:S11]  /*4d20*/  @!P1 BRA `(.L_x_82) ;  /* 0x0000000000149947 */ /* 0x000ff60003800000 */
[----:B------:R-:W-:Y:S02]  /*4d30*/  LOP3.LUT P1, RZ, R48, 0xff, RZ, 0xc0, !PT ;  /* 0x000000ff30ff7812 */ /* 0x000fe4000782c0ff */
[----:B------:R-:W-:Y:S04]  /*4d40*/  PLOP3.LUT P3, PT, PT, PT, UP1, 0x80, 0x8 ;  /* 0x000000000008781c */ /* 0x000fe80003f6f018 */
[----:B------:R-:W-:Y:S07]  /*4d50*/  PLOP3.LUT P3, PT, P3, PT, PT, 0x8, 0x80 ;  /* 0x000000000080781c */ /* 0x000fee0001f6e170 */
[----:B------:R-:W-:Y:S11]  /*4d60*/  @P1 FSETP.EQ.AND P3, PT, R26, RZ, PT ;  /* 0x000000ff1a00120b */ /* 0x000ff60003f62000 */
[----:B------:R-:W-:Y:S02]  /*4d70*/  @!UPT UIADD3 URZ, UPT, UPT, URZ, URZ, URZ ;  /* 0x000000fffffff290 */ /* 0x000fe4000fffe0ff */
.L_x_82:
[----:B------:R-:W-:Y:S01]  /*4d80*/  ULEA UR4, UR25, UR24, 0x3 ;  /* 0x0000001819047291 */ /* 0x000fe2000f8e18ff */
[----:B-1----:R-:W-:Y:S01]  /*4d90*/  SHF.L.U32 R2, R9, 0x1f, RZ ;  /* 0x0000001f09027819 */ /* 0x002fe200000006ff */
[----:B------:R-:W-:Y:S02]  /*4da0*/  USHF.L.U32 UR11, UR51, 0x6, URZ ;  /* 0x00000006330b7899 */ /* 0x000fe400080006ff */
[----:B------:R-:W-:Y:S02]  /*4db0*/  UISETP.NE.AND UP0, UPT, UR40, 0x1, UPT ;  /* 0x000000012800788c */ /* 0x000fe4000bf05270 */
[----:B------:R-:W-:Y:S01]  /*4dc0*/  UIMAD.WIDE.U32 UR6, UR11, UR41, URZ ;  /* 0x000000290b0672a5 */ /* 0x000fe2000f8e00ff */
[----:B------:R-:W-:Y:S02]  /*4dd0*/  ELECT P2, URZ, PT ;  /* 0x0000000000ff782f */ /* 0x000fe40003840000 */
[----:B------:R-:W1:Y:S02]  /*4de0*/  SYNCS.PHASECHK.TRANS64.TRYWAIT P1, [UR4+0xe8], R2 ;  /* 0x0000e802ff0075a7 */ /* 0x000e640008021104 */
[----:B------:R-:W-:Y:S02]  /*4df0*/  PLOP3.LUT P2, PT, P3, P2, PT, 0xf2, 0x2f ;  /* 0x00000000002f781c */ /* 0x000fe40001f45e72 */
[----:B------:R-:W-:Y:S02]  /*4e00*/  UMOV UR5, UR7 ;  /* 0x0000000700057c82 */ /* 0x000fe40008000000 */
[----:B------:R-:W-:Y:S04]  /*4e10*/  USHF.R.U32.HI UR5, URZ, UR42, UR5 ;  /* 0x0000002aff057299 */ /* 0x000fe80008011605 */
[----:B------:R-:W-:Y:S02]  /*4e20*/  USEL UR12, UR11, UR5, !UP0 ;  /* 0x000000050b0c7287 */ /* 0x000fe4000c000000 */
[----:B------:R-:W-:Y:S02]  /*4e30*/  UISETP.NE.AND UP0, UPT, UR43, 0x1, UPT ;  /* 0x000000012b00788c */ /* 0x000fe4000bf05270 */
[----:B---3--:R-:W-:Y:S07]  /*4e40*/  UIMAD.WIDE.U32 UR6, UR12, UR30, URZ ;  /* 0x0000001e0c0672a5 */ /* 0x008fee000f8e00ff */
[----:B------:R-:W-:Y:S02]  /*4e50*/  UMOV UR5, UR7 ;  /* 0x0000000700057c82 */ /* 0x000fe40008000000 */
[----:B------:R-:W-:Y:S04]  /*4e60*/  USHF.R.U32.HI UR5, URZ, UR31, UR5 ;  /* 0x0000001fff057299 */ /* 0x000fe80008011605 */
[----:B------:R-:W-:Y:S02]  /*4e70*/  USEL UR13, UR12, UR5, !UP0 ;  /* 0x000000050c0d7287 */ /* 0x000fe4000c000000 */
[----:B------:R-:W-:Y:S02]  /*4e80*/  UIADD3 UR5, UPT, UPT, -UR12, URZ, URZ ;  /* 0x000000ff0c057290 */ /* 0x000fe4000fffe1ff */
[----:B------:R-:W-:Y:S02]  /*4e90*/  UIADD3 UR6, UPT, UPT, -UR13, URZ, URZ ;  /* 0x000000ff0d067290 */ /* 0x000fe4000fffe1ff */
[----:B------:R-:W-:Y:S02]  /*4ea0*/  UIMAD UR11, UR40, UR5, UR11 ;  /* 0x00000005280b72a4 */ /* 0x000fe4000f8e020b */
[----:B------:R-:W-:Y:S01]  /*4eb0*/  UIMAD UR12, UR43, UR6, UR12 ;  /* 0x000000062b0c72a4 */ /* 0x000fe2000f8e020c */
[----:B-1----:R-:W-:Y:S11]  /*4ec0*/  @!P1 BRA `(.L_x_83) ;  /* 0x0000003400cc9947 */ /* 0x002ff60003800000 */
.L_x_169:
[----:B------:R-:W2:Y:S01]  /*4ed0*/  S2UR UR23, SR_CgaCtaId ;  /* 0x00000000001779c3 */ /* 0x000ea20000008800 */
[----:B------:R-:W-:Y:S01]  /*4ee0*/  VOTEU.ALL UP0, P2 ;  /* 0x0000000000ff7886 */ /* 0x000fe20001000000 */
[----:B-1----:R-:W-:Y:S01]  /*4ef0*/  @!P2 IADD3 R2, P1, PT, R10, 0x580, RZ ;  /* 0x000005800a02a810 */ /* 0x002fe20007f3e0ff */
[----:B------:R-:W-:Y:S01]  /*4f00*/  UIADD3 UR9, UPT, UPT, UR4, 0xd0, URZ ;  /* 0x000000d004097890 */ /* 0x000fe2000fffe0ff */
[----:B------:R-:W-:Y:S02]  /*4f10*/  @P0 SHF.R.U32.HI R4, RZ, 0x10, R5 ;  /* 0x00000010ff040819 */ /* 0x000fe40000011605 */
[----:B------:R-:W-:Y:S01]  /*4f20*/  @!UP0 ULEA UR5, UR25, UR24, 0xc ;  /* 0x0000001819058291 */ /* 0x000fe2000f8e60ff */
[----:B------:R-:W-:Y:S01]  /*4f30*/  @!P2 IMAD.X R0, RZ, RZ, R11, P1 ;  /* 0x000000ffff00a224 */ /* 0x000fe200008e060b */
[----:B------:R-:W-:Y:S01]  /*4f40*/  @!P2 R2UR UR7, R2 ;  /* 0x000000000207a2ca */ /* 0x000fe200000e0000 */
[----:B------:R-:W-:Y:S01]  /*4f50*/  @!UP0 UPRMT UR6, URZ, 0x40, URZ ;  /* 0x00000040ff068896 */ /* 0x000fe200080000ff */
[----:B------:R-:W-:Y:S01]  /*4f60*/  @P0 R2UR UR52, R4 ;  /* 0x00000000043402ca */ /* 0x000fe200000e0000 */
[----:B------:R-:W-:Y:S02]  /*4f70*/  @!UP0 UIADD3 UR8, UPT, UPT, UR5, 0x200, URZ ;  /* 0x0000020005088890 */ /* 0x000fe4000fffe0ff */
[----:B------:R-:W-:Y:S01]  /*4f80*/  @!P2 R2UR UR5, R0 ;  /* 0x000000000005a2ca */ /* 0x000fe200000e0000 */
[----:B------:R-:W-:Y:S01]  /*4f90*/  @!UP0 UPRMT UR19, UR6, 0x5410, URZ ;  /* 0x0000541006138896 */ /* 0x000fe200080000ff */
[----:B------:R-:W-:Y:S01]  /*4fa0*/  @!P2 IMAD.MOV.U32 R0, RZ, RZ, 0x1000 ;  /* 0x00001000ff00a424 */ /* 0x000fe200078e00ff */
[----:B------:R-:W-:Y:S04]  /*4fb0*/  UIADD3 UR6, UPT, UPT, UR25, 0x1, URZ ;  /* 0x0000000119067890 */ /* 0x000fe8000fffe0ff */
[----:B------:R-:W-:Y:S01]  /*4fc0*/  UISETP.NE.AND UP0, UPT, UR6, 0x3, UPT ;  /* 0x000000030600788c */ /* 0x000fe2000bf05270 */
[----:B------:R-:W-:Y:S03]  /*4fd0*/  IMAD.U32 R12, RZ, RZ, UR7 ;  /* 0x00000007ff0c7e24 */ /* 0x000fe6000f8e00ff */
[----:B------:R-:W-:Y:S02]  /*4fe0*/  USEL UR6, UR6, URZ, UP0 ;  /* 0x000000ff06067287 */ /* 0x000fe40008000000 */
[----:B------:R-:W-:Y:S01]  /*4ff0*/  IMAD.U32 R13, RZ, RZ, UR5 ;  /* 0x00000005ff0d7e24 */ /* 0x000fe2000f8e00ff */
[----:B------:R-:W-:Y:S01]  /*5000*/  @!P2 R2UR UR20, R12 ;  /* 0x000000000c14a2ca */ /* 0x000fe200000e0000 */
[----:B------:R-:W-:Y:S02]  /*5010*/  USEL UR22, URZ, 0x1, UP0 ;  /* 0x00000001ff167887 */ /* 0x000fe40008000000 */
[----:B------:R-:W-:Y:S01]  /*5020*/  VOTEU.ALL UP0, P2 ;  /* 0x0000000000ff7886 */ /* 0x000fe20001000000 */
[----:B------:R-:W-:Y:S01]  /*5030*/  @!P2 R2UR UR21, R13 ;  /* 0x000000000d15a2ca */ /* 0x000fe200000e0000 */
[----:B--2---:R-:W-:Y:S02]  /*5040*/  UPRMT UR7, UR23, 0x654, UR9 ;  /* 0x0000065417077896 */ /* 0x004fe40008000009 */
[----:B------:R-:W-:Y:S01]  /*5050*/  ULEA UR5, UR6, UR24, 0x3 ;  /* 0x0000001806057291 */ /* 0x000fe2000f8e18ff */
[----:B------:R-:W-:Y:S04]  /*5060*/  LOP3.LUT R9, R9, UR22, RZ, 0x3c, !PT ;  /* 0x0000001609097c12 */ /* 0x000fe8000f8e3cff */
[----:B------:R-:W-:Y:S05]  /*5070*/  SHF.L.U32 R2, R9, 0x1f, RZ ;  /* 0x0000001f09027819 */ /* 0x000fea00000006ff */
[----:B------:R1:W-:Y:S01]  /*5080*/  @!UP0 UTMALDG.4D.IM2COL [UR8], [UR20], UR19 ;  /* 0x00000008140083b4 */ /* 0x0003e20008058013 */
[----:B------:R1:W-:Y:S01]  /*5090*/  @!P2 SYNCS.ARRIVE.TRANS64.RED.A0TR RZ, [UR4+0xd0], R0 ;  /* 0x0000d000ffffa9a7 */ /* 0x0003e20008300404 */
[----:B------:R-:W-:Y:S01]  /*50a0*/  SYNCS.ARRIVE.TRANS64.RED.A1T0 RZ, [UR7], RZ ;  /* 0x000000ffffff79a7 */ /* 0x000fe20008100407 */
[----:B------:R-:W2:Y:S02]  /*50b0*/  SYNCS.PHASECHK.TRANS64.TRYWAIT P1, [UR5+0xe8], R2 ;  /* 0x0000e802ff0075a7 */ /* 0x000ea40008021105 */
[----:B-12---:R-:W-:Y:S05]  /*50c0*/  @!P1 BRA `(.L_x_84) ;  /* 0x0000003400649947 */ /* 0x006fea0003800000 */
.L_x_171:
[----:B------:R-:W2:Y:S01]  /*50d0*/  S2UR UR23, SR_CgaCtaId ;  /* 0x00000000001779c3 */ /* 0x000ea20000008800 */
[----:B------:R-:W-:Y:S01]  /*50e0*/  UIADD3 UR9, UPT, UPT, UR5, 0xd0, URZ ;  /* 0x000000d005097890 */ /* 0x000fe2000fffe0ff */
[----:B-1----:R-:W-:Y:S01]  /*50f0*/  @!P2 IADD3 R2, P0, PT, R10, 0x580, RZ ;  /* 0x000005800a02a810 */ /* 0x002fe20007f1e0ff */
[----:B------:R-:W-:Y:S01]  /*5100*/  UPLOP3.LUT UP4, UPT, UPT, UPT, UPT, 0x80, 0x8 ;  /* 0x000000000008789c */ /* 0x000fe20003f8f070 */
[----:B------:R-:W-:Y:S01]  /*5110*/  R2UR UR22, R54 ;  /* 0x00000000361672ca */ /* 0x000fe200000e0000 */
[----:B------:R-:W-:Y:S01]  /*5120*/  VOTEU.ALL UP0, P2 ;  /* 0x0000000000ff7886 */ /* 0x000fe20001000000 */
[----:B------:R-:W-:Y:S01]  /*5130*/  R2UR UR21, R55 ;  /* 0x00000000371572ca */ /* 0x000fe200000e0000 */
[----:B------:R-:W-:Y:S01]  /*5140*/  @!P2 IMAD.X R0, RZ, RZ, R11, P0 ;  /* 0x000000ffff00a224 */ /* 0x000fe200000e060b */
[----:B------:R-:W-:Y:S02]  /*5150*/  LOP3.LUT R8, R8, 0x1, RZ, 0x3c, !PT ;  /* 0x0000000108087812 */ /* 0x000fe400078e3cff */
[----:B------:R-:W-:Y:S02]  /*5160*/  @!UP0 UPRMT UR7, URZ, 0x40, URZ ;  /* 0x00000040ff078896 */ /* 0x000fe400080000ff */
[----:B------:R-:W-:Y:S02]  /*5170*/  @!UP0 ULEA UR4, UR6, UR24, 0xc ;  /* 0x0000001806048291 */ /* 0x000fe4000f8e60ff */
[----:B------:R-:W-:Y:S02]  /*5180*/  UIADD3 UR6, UPT, UPT, UR6, 0x1, URZ ;  /* 0x0000000106067890 */ /* 0x000fe4000fffe0ff */
[----:B------:R-:W-:Y:S02]  /*5190*/  @!UP0 UIADD3 UR10, UPT, UPT, UR10, 0x20, URZ ;  /* 0x000000200a0a8890 */ /* 0x000fe4000fffe0ff */
[----:B------:R-:W-:Y:S01]  /*51a0*/  @!UP0 UIADD3 UR8, UPT, UPT, UR4, 0x200, URZ ;  /* 0x0000020004088890 */ /* 0x000fe2000fffe0ff */
[----:B------:R-:W-:Y:S01]  /*51b0*/  @!P2 R2UR UR4, R0 ;  /* 0x000000000004a2ca */ /* 0x000fe200000e0000 */
[----:B------:R-:W-:Y:S02]  /*51c0*/  @!UP0 UPRMT UR19, UR7, 0x5410, URZ ;  /* 0x0000541007138896 */ /* 0x000fe400080000ff */
[----:B------:R-:W-:Y:S02]  /*51d0*/  UISETP.NE.AND UP0, UPT, UR6, 0x3, UPT ;  /* 0x000000030600788c */ /* 0x000fe4000bf05270 */
[----:B------:R-:W-:Y:S02]  /*51e0*/  UIADD3 UR26, UPT, UPT, UR14, UR22, URZ ;  /* 0x000000160e1a7290 */ /* 0x000fe4000fffe0ff */
[----:B------:R-:W-:Y:S01]  /*51f0*/  USEL UR25, UR6, URZ, UP0 ;  /* 0x000000ff06197287 */ /* 0x000fe20008000000 */
[----:B------:R-:W-:Y:S01]  /*5200*/  @!P2 R2UR UR6, R2 ;  /* 0x000000000206a2ca */ /* 0x000fe200000e0000 */
[----:B------:R-:W-:Y:S02]  /*5210*/  USEL UR20, URZ, 0x1, UP0 ;  /* 0x00000001ff147887 */ /* 0x000fe40008000000 */
[----:B------:R-:W-:Y:S01]  /*5220*/  VOTEU.ALL UP0, P2 ;  /* 0x0000000000ff7886 */ /* 0x000fe20001000000 */
[----:B------:R-:W-:Y:S01]  /*5230*/  UIADD3 UR51, UPT, UPT, UR15, UR21, URZ ;  /* 0x000000150f337290 */ /* 0x000fe2000fffe0ff */
[----:B------:R-:W-:Y:S01]  /*5240*/  IMAD.U32 R5, RZ, RZ, UR4 ;  /* 0x00000004ff057e24 */ /* 0x000fe2000f8e00ff */
[----:B--2---:R-:W-:Y:S01]  /*5250*/  UPRMT UR4, UR23, 0x654, UR9 ;  /* 0x0000065417047896 */ /* 0x004fe20008000009 */
[----:B------:R-:W-:Y:S03]  /*5260*/  LOP3.LUT R9, R9, UR20, RZ, 0x3c, !PT ;  /* 0x0000001409097c12 */ /* 0x000fe6000f8e3cff */
[----:B------:R-:W-:Y:S03]  /*5270*/  @!P2 R2UR UR7, R5 ;  /* 0x000000000507a2ca */ /* 0x000fe600000e0000 */
[----:B------:R-:W-:Y:S05]  /*5280*/  IMAD.U32 R4, RZ, RZ, UR6 ;  /* 0x00000006ff047e24 */ /* 0x000fea000f8e00ff */
[----:B------:R-:W-:Y:S11]  /*5290*/  @!P2 R2UR UR6, R4 ;  /* 0x000000000406a2ca */ /* 0x000ff600000e0000 */
[----:B------:R-:W-:Y:S02]  /*52a0*/  @!UPT UIADD3 URZ, UPT, UPT, URZ, URZ, URZ ;  /* 0x000000fffffff290 */ /* 0x000fe4000fffe0ff */
[----:B------:R2:W-:Y:S01]  /*52b0*/  @!UP0 UTMALDG.4D.IM2COL [UR8], [UR6], UR19 ;  /* 0x00000008060083b4 */ /* 0x0005e20008058013 */
[----:B------:R2:W-:Y:S01]  /*52c0*/  @!P2 SYNCS.ARRIVE.TRANS64.RED.A0TR RZ, [UR5+0xd0], R3 ;  /* 0x0000d003ffffa9a7 */ /* 0x0005e20008300405 */
[----:B------:R-:W-:Y:S01]  /*52d0*/  SYNCS.ARRIVE.TRANS64.RED.A1T0 RZ, [UR4], RZ ;  /* 0x000000ffffff79a7 */ /* 0x000fe20008100404 */
[----:B------:R-:W-:Y:S05]  /*52e0*/  BRA.U UP2, `(.L_x_85) ;  /* 0xfffffff102c47547 */ /* 0x000fea000b83ffff */
[----:B------:R-:W-:Y:S01]  /*52f0*/  UIADD3 UR24, UPT, UPT, UR24, 0xe8, URZ ;  /* 0x000000e818187890 */ /* 0x000fe2000fffe0ff */
[----:B------:R-:W-:-:S03]  /*5300*/  SHF.L.U32 R2, R9, 0x1f, RZ ;  /* 0x0000001f09027819 */ /* 0x000fc600000006ff */
[----:B------:R-:W-:-:S09]  /*5310*/  ULEA UR4, UR25, UR24, 0x3 ;  /* 0x0000001819047291 */ /* 0x000fd2000f8e18ff */
[----:B------:R-:W1:Y:S02]  /*5320*/  SYNCS.PHASECHK.TRANS64.TRYWAIT P0, [UR4], R2 ;  /* 0x00000002ff0075a7 */ /* 0x000e640008001104 */
[----:B-1----:R-:W-:Y:S05]  /*5330*/  @!P0 BRA `(.L_x_86) ;  /* 0x0000003000e08947 */ /* 0x002fea0003800000 */
.L_x_173:
[----:B------:R-:W-:-:S04]  /*5340*/  UIADD3 UR4, UPT, UPT, UR25, 0x1, URZ ;  /* 0x0000000119047890 */ /* 0x000fc8000fffe0ff */
[----:B------:R-:W-:-:S04]  /*5350*/  UISETP.NE.AND UP0, UPT, UR4, 0x3, UPT ;  /* 0x000000030400788c */ /* 0x000fc8000bf05270 */
[----:B--2---:R-:W-:Y:S02]  /*5360*/  USEL UR6, URZ, 0x1, UP0 ;  /* 0x00000001ff067887 */ /* 0x004fe40008000000 */
[----:B------:R-:W-:-:S04]  /*5370*/  USEL UR4, UR4, URZ, UP0 ;  /* 0x000000ff04047287 */ /* 0x000fc80008000000 */
[----:B------:R-:W-:Y:S01]  /*5380*/  ULEA UR5, UR4, UR24, 0x3 ;  /* 0x0000001804057291 */ /* 0x000fe2000f8e18ff */
[----:B------:R-:W-:-:S04]  /*5390*/  LOP3.LUT R9, R9, UR6, RZ, 0x3c, !PT ;  /* 0x0000000609097c12 */ /* 0x000fc8000f8e3cff */
[----:B-1----:R-:W-:-:S04]  /*53a0*/  SHF.L.U32 R2, R9, 0x1f, RZ ;  /* 0x0000001f09027819 */ /* 0x002fc800000006ff */
[----:B------:R-:W1:Y:S02]  /*53b0*/  SYNCS.PHASECHK.TRANS64.TRYWAIT P0, [UR5], R2 ;  /* 0x00000002ff0075a7 */ /* 0x000e640008001105 */
[----:B-1----:R-:W-:Y:S05]  /*53c0*/  @!P0 BRA `(.L_x_87) ;  /* 0x0000003000d48947 */ /* 0x002fea0003800000 */
.L_x_175:
[----:B------:R-:W-:-:S04]  /*53d0*/  UIADD3 UR4, UPT, UPT, UR4, 0x1, URZ ;  /* 0x0000000104047890 */ /* 0x000fc8000fffe0ff */
[----:B------:R-:W-:-:S04]  /*53e0*/  UISETP.NE.AND UP0, UPT, UR4, 0x3, UPT ;  /* 0x000000030400788c */ /* 0x000fc8000bf05270 */
[----:B------:R-:W-:Y:S02]  /*53f0*/  USEL UR5, URZ, 0x1, UP0 ;  /* 0x00000001ff057887 */ /* 0x000fe40008000000 */
[----:B------:R-:W-:-:S04]  /*5400*/  USEL UR4, UR4, URZ, UP0 ;  /* 0x000000ff04047287 */ /* 0x000fc80008000000 */
[----:B------:R-:W-:Y:S01]  /*5410*/  ULEA UR4, UR4, UR24, 0x3 ;  /* 0x0000001804047291 */ /* 0x000fe2000f8e18ff */
[----:B-1----:R-:W-:-:S04]  /*5420*/  LOP3.LUT R2, R9, UR5, RZ, 0x3c, !PT ;  /* 0x0000000509027c12 */ /* 0x002fc8000f8e3cff */
[----:B------:R-:W-:Y:S01]  /*5430*/  SHF.L.U32 R2, R2, 0x1f, RZ ;  /* 0x0000001f02027819 */ /* 0x000fe200000006ff */
[----:B------:R-:W-:-:S07]  /*5440*/  IMAD.U32 R0, RZ, RZ, UR4 ;  /* 0x00000004ff007e24 */ /* 0x000fce000f8e00ff */
.L_x_88:
[----:B-1----:R1:W2:Y:S02]  /*5450*/  SYNCS.PHASECHK.TRANS64.TRYWAIT P0, [R0+URZ], R2 ;  /* 0x00000002000075a7 */ /* 0x0022a400080011ff */
[----:B--2---:R-:W-:Y:S05]  /*5460*/  @!P0 NANOSLEEP.SYNCS 0x989680 ;  /* 0x009896800000895d */ /* 0x004fea0003900000 */
[----:B------:R-:W2:Y:S02]  /*5470*/  @!P0 SYNCS.PHASECHK.TRANS64 P0, [R0+URZ], R2 ;  /* 0x00000002000085a7 */ /* 0x000ea400080010ff */
[----:B--2---:R-:W-:Y:S05]  /*5480*/  @P0 EXIT ;  /* 0x000000000000094d */ /* 0x004fea0003800000 */
[----:B------:R-:W-:Y:S05]  /*5490*/  BRA `(.L_x_88) ;  /* 0xfffffffc00ec7947 */ /* 0x000fea000383ffff */
.L_x_76:
[----:B------:R-:W-:-:S06]  /*54a0*/  UISETP.GE.AND UP0, UPT, UR18, 0x4, UPT ;  /* 0x000000041200788c */ /* 0x000fcc000bf06270 */
[----:B------:R-:W-:-:S13]  /*54b0*/  PLOP3.LUT P0, PT, PT, PT, UP0, 0x80, 0x8 ;  /* 0x000000000008781c */ /* 0x000fda0003f0f008 */
[----:B-1----:R-:W-:Y:S05]  /*54c0*/  @!P0 EXIT ;  /* 0x000000000000894d */ /* 0x002fea0003800000 */
[----:B------:R-:W1:Y:S08]  /*54d0*/  S2UR UR4, SR_CgaCtaId ;  /* 0x00000000000479c3 */ /* 0x000e700000008800 */
[----:B------:R-:W-:Y:S01]  /*54e0*/  BAR.SYNC.DEFER_BLOCKING 0x6, 0xa0 ;  /* 0x0182800000007b1d */ /* 0x000fe20000010000 */
[C---:B------:R-:W-:Y:S01]  /*54f0*/  IMAD.SHL.U32 R6, R47.reuse, 0x20, RZ ;  /* 0x000000202f067824 */ /* 0x040fe200078e00ff */
[----:B------:R-:W-:Y:S01]  /*5500*/  SHF.R.U32.HI R3, RZ, 0x1, R47 ;  /* 0x00000001ff037819 */ /* 0x000fe2000001162f */
[C---:B------:R-:W-:Y:S01]  /*5510*/  IMAD.SHL.U32 R46, R47.reuse, 0x10, RZ ;  /* 0x000000102f2e7824 */ /* 0x040fe200078e00ff */
[C---:B------:R-:W-:Y:S01]  /*5520*/  LOP3.LUT P0, RZ, R47.reuse, 0x4, RZ, 0xc0, !PT ;  /* 0x000000042fff7812 */ /* 0x040fe2000780c0ff */
[C---:B------:R-:W-:Y:S01]  /*5530*/  IMAD.U32 R23, R47.reuse, 0x10000, RZ ;  /* 0x000100002f177824 */ /* 0x040fe200078e00ff */
[----:B------:R-:W-:Y:S01]  /*5540*/  UMOV UR48, 0x400 ;  /* 0x0000040000307882 */ /* 0x000fe20000000000 */
[----:B------:R-:W-:Y:S01]  /*5550*/  LOP3.LUT R0, R6, 0xc0, RZ, 0xc0, !PT ;  /* 0x000000c006007812 */ /* 0x000fe200078ec0ff */
[----:B------:R-:W2:Y:S01]  /*5560*/  LDC.64 R42, c[0x0][0x8b0] ;  /* 0x00022c00ff2a7b82 */ /* 0x000ea20000000a00 */
[----:B------:R-:W-:Y:S01]  /*5570*/  LOP3.LUT R46, R46, 0x600, RZ, 0xc0, !PT ;  /* 0x000006002e2e7812 */ /* 0x000fe200078ec0ff */
[----:B------:R-:W-:Y:S01]  /*5580*/  IMAD.MOV.U32 R57, RZ, RZ, 0x10 ;  /* 0x00000010ff397424 */ /* 0x000fe200078e00ff */
[----:B------:R-:W-:Y:S01]  /*5590*/  LOP3.LUT R3, R0, 0x8, R3, 0xf8, !PT ;  /* 0x0000000800037812 */ /* 0x000fe200078ef803 */
[C---:B------:R-:W-:Y:S01]  /*55a0*/  IMAD.SHL.U32 R0, R47.reuse, 0x4, RZ ;  /* 0x000000042f007824 */ /* 0x040fe200078e00ff */
[----:B------:R-:W-:Y:S01]  /*55b0*/  LOP3.LUT R46, R46, 0x20, R6, 0xf8, !PT ;  /* 0x000000202e2e7812 */ /* 0x000fe200078ef806 */
[----:B------:R-:W-:Y:S01]  /*55c0*/  IMAD.MOV.U32 R22, RZ, RZ, RZ ;  /* 0x000000ffff167224 */ /* 0x000fe200078e00ff */
[----:B------:R-:W-:Y:S01]  /*55d0*/  LOP3.LUT R47, R47, 0x60, RZ, 0xc0, !PT ;  /* 0x000000602f2f7812 */ /* 0x000fe200078ec0ff */
[----:B------:R-:W3:Y:S01]  /*55e0*/  LDC.64 R40, c[0x0][0x8a8] ;  /* 0x00022a00ff287b82 */ /* 0x000ee20000000a00 */
[----:B------:R-:W-:-:S02]  /*55f0*/  LOP3.LUT R0, R3, 0x18, R0, 0x78, !PT ;  /* 0x0000001803007812 */ /* 0x000fc400078e7800 */
[----:B------:R-:W-:Y:S02]  /*5600*/  CS2R R44, SRZ ;  /* 0x00000000002c7805 */ /* 0x000fe4000001ff00 */
[----:B------:R-:W-:Y:S01]  /*5610*/  LOP3.LUT R46, R46, 0x100, R6, 0xf8, !PT ;  /* 0x000001002e2e7812 */ /* 0x000fe200078ef806 */
[----:B------:R-:W4:Y:S01]  /*5620*/  LDCU UR62, c[0x0][0x370] ;  /* 0x00006e00ff3e77ac */ /* 0x000f220008000800 */
[----:B------:R-:W-:Y:S02]  /*5630*/  LOP3.LUT R23, R23, 0x600000, RZ, 0xc0, !PT ;  /* 0x0060000017177812 */ /* 0x000fe400078ec0ff */
[----:B------:R-:W-:Y:S01]  /*5640*/  LOP3.LUT R46, R46, R0, RZ, 0xfc, !PT ;  /* 0x000000002e2e7212 */ /* 0x000fe200078efcff */
[----:B-1----:R-:W-:Y:S01]  /*5650*/  ULEA UR48, UR4, UR48, 0x18 ;  /* 0x0000003004307291 */ /* 0x002fe2000f8ec0ff */
[----:B------:R-:W-:Y:S01]  /*5660*/  SEL R57, R57, 0xfffffff0, !P0 ;  /* 0xfffffff039397807 */ /* 0x000fe20004000000 */
[----:B------:R-:W1:Y:S01]  /*5670*/  LDCU.64 UR4, c[0x0][0x890] ;  /* 0x00011200ff0477ac */ /* 0x000e620008000a00 */
[----:B------:R-:W2:Y:S06]  /*5680*/  LDCU UR45, c[0x0][0xb0c] ;  /* 0x00016180ff2d77ac */ /* 0x000eac0008000800 */
[----:B------:R-:W4:Y:S01]  /*5690*/  LDS R2, [UR48+0x160] ;  /* 0x00016030ff027984 */ /* 0x000f220008000800 */
[----:B------:R-:W2:Y:S01]  /*56a0*/  LDCU UR38, c[0x0][0xb30] ;  /* 0x00016600ff2677ac */ /* 0x000ea20008000800 */
[----:B------:R-:W2:Y:S01]  /*56b0*/  LDCU.64 UR60, c[0x0][0x888] ;  /* 0x00011100ff3c77ac */ /* 0x000ea20008000a00 */
[----:B------:R-:W2:Y:S01]  /*56c0*/  LDCU.64 UR46, c[0x0][0xb28] ;  /* 0x00016500ff2e77ac */ /* 0x000ea20008000a00 */
[----:B-1----:R-:W-:-:S02]  /*56d0*/  IMAD.U32 R51, RZ, RZ, UR4 ;  /* 0x00000004ff337e24 */ /* 0x002fc4000f8e00ff */
[----:B------:R-:W-:Y:S01]  /*56e0*/  IMAD.U32 R50, RZ, RZ, UR5 ;  /* 0x00000005ff327e24 */ /* 0x000fe2000f8e00ff */
[----:B------:R-:W1:Y:S01]  /*56f0*/  LDCU.64 UR4, c[0x0][0xa90] ;  /* 0x00015200ff0477ac */ /* 0x000e620008000a00 */
[----:B------:R-:W2:Y:S01]  /*5700*/  LDCU.128 UR56, c[0x0][0xb10] ;  /* 0x00016200ff3877ac */ /* 0x000ea20008000c00 */
[----:B------:R-:W2:Y:S01]  /*5710*/  LDCU UR55, c[0x0][0x374] ;  /* 0x00006e80ff3777ac */ /* 0x000ea20008000800 */
[----:B------:R-:W-:Y:S01]  /*5720*/  UMOV UR54, 0x1 ;  /* 0x0000000100367882 */ /* 0x000fe20000000000 */
[----:B------:R-:W-:Y:S01]  /*5730*/  UMOV UR49, URZ ;  /* 0x000000ff00317c82 */ /* 0x000fe20008000000 */
[----:B------:R-:W-:Y:S01]  /*5740*/  UMOV UR53, URZ ;  /* 0x000000ff00357c82 */ /* 0x000fe20008000000 */
[----:B------:R-:W-:Y:S01]  /*5750*/  UMOV UR50, URZ ;  /* 0x000000ff00327c82 */ /* 0x000fe20008000000 */
[----:B-1----:R-:W-:Y:S01]  /*5760*/  IMAD.U32 R53, RZ, RZ, UR4 ;  /* 0x00000004ff357e24 */ /* 0x002fe2000f8e00ff */
[----:B------:R-:W-:Y:S01]  /*5770*/  UIADD3 UR4, UPT, UPT, UR48, 0x200, URZ ;  /* 0x0000020030047890 */ /* 0x000fe2000fffe0ff */
[----:B------:R-:W-:-:S05]  /*5780*/  IMAD.U32 R52, RZ, RZ, UR5 ;  /* 0x00000005ff347e24 */ /* 0x000fca000f8e00ff */
[----:B------:R-:W-:Y:S02]  /*5790*/  IMAD.U32 R0, RZ, RZ, UR4 ;  /* 0x00000004ff007e24 */ /* 0x000fe4000f8e00ff */
[C---:B----4-:R-:W-:Y:S01]  /*57a0*/  VIADD R3, R2.reuse, 0x40 ;  /* 0x0000004002037836 */ /* 0x050fe20000000000 */
[----:B------:R-:W-:-:S04]  /*57b0*/  LOP3.LUT R2, R2, 0xffff, RZ, 0xc0, !PT ;  /* 0x0000ffff02027812 */ /* 0x000fc800078ec0ff */
[----:B------:R-:W-:-:S05]  /*57c0*/  LOP3.LUT R3, R3, 0xffff, RZ, 0xc0, !PT ;  /* 0x0000ffff03037812 */ /* 0x000fca00078ec0ff */
[----:B--23--:R1:W-:Y:S02]  /*57d0*/  STL.64 [R1], R2 ;  /* 0x0000000201007387 */ /* 0x00c3e40000100a00 */
.L_x_119:
[----:B-1----:R-:W-:Y:S04]  /*57e0*/  SHF.L.U32 R2, R44, 0x1f, RZ ;  /* 0x0000001f2c027819 */ /* 0x002fe800000006ff */
[----:B------:R-:W1:Y:S02]  /*57f0*/  SYNCS.PHASECHK.TRANS64.TRYWAIT P0, [UR48+0x110], R2 ;  /* 0x00011002ff0075a7 */ /* 0x000e640008001130 */
[----:B-1----:R-:W-:Y:S05]  /*5800*/  @!P0 BRA `(.L_x_89) ;  /* 0x0000002c00dc8947 */ /* 0x002fea0003800000 */
.L_x_177:
[----:B------:R-:W2:Y:S01]  /*5810*/  LDS.128 R4, [UR48+0x150] ;  /* 0x00015030ff047984 */ /* 0x000ea20008000c00 */
[----:B------:R-:W-:Y:S01]  /*5820*/  UIADD3 UR4, UPT, UPT, UR48, 0x118, URZ ;  /* 0x0000011830047890 */ /* 0x000fe2000fffe0ff */
[----:B-1----:R-:W-:Y:S01]  /*5830*/  IMAD R2, R22, 0x4, R1 ;  /* 0x0000000416027824 */ /* 0x002fe200078e0201 */
[----:B------:R-:W-:Y:S01]  /*5840*/  UISETP.GE.AND UP0, UPT, UR39, 0x1, UPT ;  /* 0x000000012700788c */ /* 0x000fe2000bf06270 */
[----:B------:R-:W-:Y:S01]  /*5850*/  @!PT LDS RZ, [RZ] ;  /* 0x00000000fffff984 */ /* 0x000fe20000000800 */
[----:B------:R-:W-:Y:S01]  /*5860*/  @!PT LDS RZ, [RZ] ;  /* 0x00000000fffff984 */ /* 0x000fe20000000800 */
[----:B------:R-:W-:Y:S01]  /*5870*/  @!PT LDS RZ, [RZ] ;  /* 0x00000000fffff984 */ /* 0x000fe20000000800 */
[----:B------:R-:W-:Y:S01]  /*5880*/  @!PT LDS RZ, [RZ] ;  /* 0x00000000fffff984 */ /* 0x000fe20000000800 */
[----:B------:R1:W-:Y:S06]  /*5890*/  MEMBAR.ALL.CTA ;  /* 0x0000000000007992 */ /* 0x0003ec0000008000 */
[----:B-1----:R-:W1:Y:S01]  /*58a0*/  FENCE.VIEW.ASYNC.S ;  /* 0x00000000000073c6 */ /* 0x002e620000000000 */
[----:B------:R-:W-:Y:S09]  /*58b0*/  UPRMT UR4, URZ, 0x654, UR4 ;  /* 0x00000654ff047896 */ /* 0x000ff20008000004 */
[----:B-1----:R-:W-:Y:S01]  /*58c0*/  SYNCS.ARRIVE.TRANS64.RED.A1T0 RZ, [UR4], RZ ;  /* 0x000000ffffff79a7 */ /* 0x002fe20008100404 */
[----:B------:R-:W5:Y:S01]  /*58d0*/  LDL R2, [R2] ;  /* 0x0000000002027983 */ /* 0x000f620000100800 */
[----:B--2---:R-:W-:Y:S11]  /*58e0*/  LOP3.LUT P0, RZ, R6, 0x1, RZ, 0xc0, !PT ;  /* 0x0000000106ff7812 */ /* 0x004ff6000780c0ff */
[----:B------:R-:W-:Y:S02]  /*58f0*/  @!UPT UIADD3 URZ, UPT, UPT, URZ, URZ, URZ ;  /* 0x000000fffffff290 */ /* 0x000fe4000fffe0ff */
[----:B------:R-:W-:Y:S01]  /*5900*/  VOTEU.ANY UP1, P0 ;  /* 0x0000000000ff7886 */ /* 0x000fe20000020100 */
[----:B------:R-:W-:Y:S01]  /*5910*/  PLOP3.LUT P0, PT, PT, PT, UP1, 0x80, 0x8 ;  /* 0x000000000008781c */ /* 0x000fe20003f0f018 */
[----:B------:R-:W-:Y:S11]  /*5920*/  UP2UR UR63, UPR, URZ, 0x2 ;  /* 0x00000002ff3f7883 */ /* 0x000ff60008000000 */
[----:B------:R-:W-:Y:S01]  /*5930*/  @!UPT UIADD3 URZ, UPT, UPT, URZ, URZ, URZ ;  /* 0x000000fffffff290 */ /* 0x000fe2000fffe0ff */
[----:B------:R-:W-:Y:S02]  /*5940*/  @P0 MOV R3, R4 ;  /* 0x0000000400030202 */ /* 0x000fe40000000f00 */
[----:B------:R-:W-:Y:S02]  /*5950*/  @P0 LOP3.LUT R0, R5, 0xffff, RZ, 0xc0, !PT ;  /* 0x0000ffff05000812 */ /* 0x000fe400078ec0ff */
[----:B------:R-:W-:Y:S02]  /*5960*/  @P0 R2UR UR5, R3 ;  /* 0x00000000030502ca */ /* 0x000fe400000e0000 */
[----:B------:R-:W-:Y:S11]  /*5970*/  @P0 R2UR UR4, R0 ;  /* 0x00000000000402ca */ /* 0x000ff600000e0000 */
[----:B------:R-:W-:Y:S02]  /*5980*/  @UP1 UMOV UR37, UR5 ;  /* 0x0000000500251c82 */ /* 0x000fe40008000000 */
[----:B------:R-:W-:Y:S01]  /*5990*/  @UP1 UMOV UR36, UR4 ;  /* 0x0000000400241c82 */ /* 0x000fe20008000000 */
[----:B------:R-:W-:Y:S05]  /*59a0*/  BRA.U !UP0, `(.L_x_90) ;  /* 0x0000000108cc7547 */ /* 0x000fea000b800000 */
[----:B------:R-:W1:Y:S01]  /*59b0*/  LDCU UR9, c[0x0][0xb20] ;  /* 0x00016400ff0977ac */ /* 0x000e620008000800 */
[----:B------:R-:W-:Y:S02]  /*59c0*/  UIMAD.WIDE.U32 UR4, UR55, UR59, URZ ;  /* 0x0000003b370472a5 */ /* 0x000fe4000f8e00ff */
[----:B------:R-:W-:Y:S02]  /*59d0*/  UIMAD.WIDE.U32 UR6, UR62, UR56, URZ ;  /* 0x000000383e0672a5 */ /* 0x000fe4000f8e00ff */
[----:B------:R-:W-:Y:S02]  /*59e0*/  UIMAD.WIDE.U32 UR10, UR36, UR59, URZ ;  /* 0x0000003b240a72a5 */ /* 0x000fe4000f8e00ff */
[----:B------:R-:W-:Y:S02]  /*59f0*/  UISETP.NE.AND UP0, UPT, UR58, 0x1, UPT ;  /* 0x000000013a00788c */ /* 0x000fe4000bf05270 */
[----:B------:R-:W-:Y:S02]  /*5a00*/  UISETP.NE.AND UP1, UPT, UR45, 0x1, UPT ;  /* 0x000000012d00788c */ /* 0x000fe4000bf25270 */
[----:B------:R-:W-:Y:S02]  /*5a10*/  UISETP.NE.AND UP2, UPT, UR39, 0x1, UPT ;  /* 0x000000012700788c */ /* 0x000fe4000bf45270 */
[----:B------:R-:W-:Y:S01]  /*5a20*/  UIMAD.WIDE.U32 UR12, UR37, UR56, URZ ;  /* 0x00000038250c72a5 */ /* 0x000fe2000f8e00ff */
[----:B------:R-:W-:Y:S01]  /*5a30*/  UMOV UR4, UR5 ;  /* 0x0000000500047c82 */ /* 0x000fe20008000000 */
[----:B------:R-:W-:Y:S01]  /*5a40*/  UMOV UR6, UR11 ;  /* 0x0000000b00067c82 */ /* 0x000fe20008000000 */
[----:B-1----:R-:W-:Y:S03]  /*5a50*/  USHF.R.U32.HI UR8, URZ, UR9, UR4 ;  /* 0x00000009ff087299 */ /* 0x002fe60008011604 */
[----:B------:R-:W-:Y:S02]  /*5a60*/  UMOV UR4, UR7 ;  /* 0x0000000700047c82 */ /* 0x000fe40008000000 */
[----:B------:R-:W-:Y:S02]  /*5a70*/  USHF.R.U32.HI UR5, URZ, UR57, UR4 ;  /* 0x00000039ff057299 */ /* 0x000fe40008011604 */
[----:B------:R-:W-:Y:S02]  /*5a80*/  USEL UR4, UR55, UR8, !UP0 ;  /* 0x0000000837047287 */ /* 0x000fe4000c000000 */
[----:B------:R-:W-:Y:S02]  /*5a90*/  USHF.R.U32.HI UR8, URZ, UR9, UR6 ;  /* 0x00000009ff087299 */ /* 0x000fe40008011606 */
[----:B------:R-:W-:Y:S02]  /*5aa0*/  UIMAD.WIDE.U32 UR6, UR4, UR46, URZ ;  /* 0x0000002e040672a5 */ /* 0x000fe4000f8e00ff */
[----:B------:R-:W-:Y:S02]  /*5ab0*/  USEL UR9, UR62, UR5, !UP1 ;  /* 0x000000053e097287 */ /* 0x000fe4000c800000 */
[----:B------:R-:W-:Y:S02]  /*5ac0*/  USEL UR8, UR36, UR8, !UP0 ;  /* 0x0000000824087287 */ /* 0x000fe4000c000000 */
[----:B------:R-:W-:Y:S01]  /*5ad0*/  UIMAD.WIDE.U32 UR10, UR9, UR46, URZ ;  /* 0x0000002e090a72a5 */ /* 0x000fe2000f8e00ff */
[----:B------:R-:W-:Y:S01]  /*5ae0*/  UMOV UR6, UR7 ;  /* 0x0000000700067c82 */ /* 0x000fe20008000000 */
[----:B------:R-:W-:Y:S01]  /*5af0*/  UMOV UR5, UR13 ;  /* 0x0000000d00057c82 */ /* 0x000fe20008000000 */
[----:B------:R-:W-:Y:S02]  /*5b00*/  @UP2 USHF.R.U32.HI UR4, URZ, UR47, UR6 ;  /* 0x0000002fff042299 */ /* 0x000fe40008011606 */
[----:B------:R-:W-:Y:S02]  /*5b10*/  USHF.R.U32.HI UR5, URZ, UR57, UR5 ;  /* 0x00000039ff057299 */ /* 0x000fe40008011605 */
[----:B------:R-:W-:Y:S02]  /*5b20*/  UIMAD UR4, UR39, UR4, URZ ;  /* 0x00000004270472a4 */ /* 0x000fe4000f8e02ff */
[----:B------:R-:W-:Y:S02]  /*5b30*/  USEL UR5, UR37, UR5, !UP1 ;  /* 0x0000000525057287 */ /* 0x000fe4000c800000 */
[----:B------:R-:W-:Y:S01]  /*5b40*/  UISETP.GE.AND UP0, UPT, UR8, UR4, UPT ;  /* 0x000000040800728c */ /* 0x000fe2000bf06270 */
[----:B------:R-:W-:Y:S01]  /*5b50*/  UMOV UR6, UR11 ;  /* 0x0000000b00067c82 */ /* 0x000fe20008000000 */
[----:B------:R-:W-:Y:S02]  /*5b60*/  UIMAD.WIDE.U32 UR10, UR8, UR46, URZ ;  /* 0x0000002e080a72a5 */ /* 0x000fe4000f8e00ff */
[----:B------:R-:W-:Y:S04]  /*5b70*/  @UP2 USHF.R.U32.HI UR9, URZ, UR47, UR6 ;  /* 0x0000002fff092299 */ /* 0x000fe80008011606 */
[----:B------:R-:W-:Y:S01]  /*5b80*/  UIMAD UR6, UR39, UR9, URZ ;  /* 0x00000009270672a4 */ /* 0x000fe2000f8e02ff */
[----:B------:R-:W-:Y:S03]  /*5b90*/  UMOV UR4, UR11 ;  /* 0x0000000b00047c82 */ /* 0x000fe60008000000 */
[----:B------:R-:W-:Y:S02]  /*5ba0*/  UISETP.GE.OR UP0, UPT, UR5, UR6, UP0 ;  /* 0x000000060500728c */ /* 0x000fe40008706670 */
[----:B------:R-:W-:Y:S02]  /*5bb0*/  USHF.R.U32.HI UR4, URZ, UR47, UR4 ;  /* 0x0000002fff047299 */ /* 0x000fe40008011604 */
[----:B------:R-:W-:Y:S02]  /*5bc0*/  UIMAD.WIDE.U32 UR6, UR5, UR46, URZ ;  /* 0x0000002e050672a5 */ /* 0x000fe4000f8e00ff */
[----:B------:R-:W-:Y:S02]  /*5bd0*/  USEL UR11, UR8, UR4, !UP2 ;  /* 0x00000004080b7287 */ /* 0x000fe4000d000000 */
[----:B------:R-:W-:Y:S02]  /*5be0*/  UIADD3 UR6, UPT, UPT, -UR5, URZ, URZ ;  /* 0x000000ff05067290 */ /* 0x000fe4000fffe1ff */
[----:B------:R-:W-:Y:S02]  /*5bf0*/  UIADD3 UR10, UPT, UPT, -UR11, URZ, URZ ;  /* 0x000000ff0b0a7290 */ /* 0x000fe4000fffe1ff */
[----:B------:R-:W-:Y:S02]  /*5c00*/  UIMAD UR6, UR45, UR6, UR37 ;  /* 0x000000062d0672a4 */ /* 0x000fe4000f8e0225 */
[----:B------:R-:W-:Y:S01]  /*5c10*/  UIMAD UR10, UR39, UR10, UR8 ;  /* 0x0000000a270a72a4 */ /* 0x000fe2000f8e0208 */
[----:B------:R-:W-:Y:S01]  /*5c20*/  @!UP0 UMOV UR4, UR7 ;  /* 0x0000000700048c82 */ /* 0x000fe20008000000 */
[----:B------:R-:W-:Y:S02]  /*5c30*/  UIADD3 UR7, UPT, UPT, -UR8, URZ, URZ ;  /* 0x000000ff08077290 */ /* 0x000fe4000fffe1ff */
[----:B------:R-:W-:Y:S04]  /*5c40*/  @!UP0 USHF.R.U32.HI UR4, URZ, UR47, UR4 ;  /* 0x0000002fff048299 */ /* 0x000fe80008011604 */
[----:B------:R-:W-:Y:S04]  /*5c50*/  @!UP0 USEL UR4, UR5, UR4, !UP2 ;  /* 0x0000000405048287 */ /* 0x000fe8000d000000 */
[----:B------:R-:W-:Y:S02]  /*5c60*/  @!UP0 UIMAD UR9, UR9, UR10, UR4 ;  /* 0x0000000a090982a4 */ /* 0x000fe4000f8e0204 */
[----:B------:R-:W-:Y:S02]  /*5c70*/  @!UP0 UIADD3 UR10, UPT, UPT, UR11, -UR4, URZ ;  /* 0x800000040b0a8290 */ /* 0x000fe4000fffe0ff */
[----:B------:R-:W-:Y:S02]  /*5c80*/  UIMAD UR4, UR58, UR7, UR36 ;  /* 0x000000073a0472a4 */ /* 0x000fe4000f8e0224 */
[----:B------:R-:W-:Y:S03]  /*5c90*/  @!UP0 UIMAD UR8, UR10, UR39, UR5 ;  /* 0x000000270a0882a4 */ /* 0x000fe6000f8e0205 */
[----:B------:R-:W-:Y:S02]  /*5ca0*/  @!UP0 UMOV UR5, UR9 ;  /* 0x0000000900058c82 */ /* 0x000fe40008000000 */
[----:B------:R-:W-:Y:S02]  /*5cb0*/  UIMAD UR37, UR5, UR45, UR6 ;  /* 0x0000002d052572a4 */ /* 0x000fe4000f8e0206 */
[----:B------:R-:W-:Y:S11]  /*5cc0*/  UIMAD UR36, UR8, UR58, UR4 ;  /* 0x0000003a082472a4 */ /* 0x000ff6000f8e0204 */
[----:B------:R-:W-:Y:S01]  /*5cd0*/  @!UPT UIADD3 URZ, UPT, UPT, URZ, URZ, URZ ;  /* 0x000000fffffff290 */ /* 0x000fe2000fffe0ff */
.L_x_90:
[----:B------:R-:W-:Y:S01]  /*5ce0*/  UISETP.NE.AND UP0, UPT, UR38, 0x1, UPT ;  /* 0x000000012600788c */ /* 0x000fe2000bf05270 */
[----:B------:R-:W-:Y:S01]  /*5cf0*/  @P0 SHF.R.U32.HI R4, RZ, 0x10, R5 ;  /* 0x00000010ff040819 */ /* 0x000fe20000011605 */
[----:B------:R-:W-:Y:S01]  /*5d00*/  USHF.L.U32 UR41, UR26, 0x6, URZ ;  /* 0x000000061a297899 */ /* 0x000fe200080006ff */
[----:B------:R-:W-:Y:S02]  /*5d10*/  R2UR UR11, R58 ;  /* 0x000000003a0b72ca */ /* 0x000fe400000e0000 */
[----:B------:R-:W-:Y:S06]  /*5d20*/  @P0 R2UR UR11, R4 ;  /* 0x00000000040b02ca */ /* 0x000fec00000e0000 */
[----:B------:R-:W1:Y:S07]  /*5d30*/  @!UP0 LDCU.128 UR12, c[0x0][0xb10] ;  /* 0x00016200ff0c87ac */ /* 0x000e6e0008000c00 */
[----:B------:R-:W-:Y:S01]  /*5d40*/  IMAD.U32 R58, RZ, RZ, UR11 ;  /* 0x0000000bff3a7e24 */ /* 0x000fe2000f8e00ff */
[----:B------:R-:W2:Y:S01]  /*5d50*/  @!UP0 LDCU UR5, c[0x0][0xb0c] ;  /* 0x00016180ff0587ac */ /* 0x000ea20008000800 */
[----:B------:R-:W3:Y:S01]  /*5d60*/  @!UP0 LDCU UR10, c[0x0][0xb20] ;  /* 0x00016400ff0a87ac */ /* 0x000ee20008000800 */
[----:B------:R-:W-:Y:S02]  /*5d70*/  UIADD3 UR11, UPT, UPT, UR48, 0x200, URZ ;  /* 0x00000200300b7890 */ /* 0x000fe4000fffe0ff */
[----:B-1----:R-:W-:Y:S02]  /*5d80*/  UIMAD.WIDE.U32 UR8, UR37, UR12, URZ ;  /* 0x0000000c250872a5 */ /* 0x002fe4000f8e00ff */
[----:B------:R-:W-:Y:S02]  /*5d90*/  UIMAD.WIDE.U32 UR6, UR36, UR15, URZ ;  /* 0x0000000f240672a5 */ /* 0x000fe4000f8e00ff */
[----:B------:R-:W-:Y:S03]  /*5da0*/  @!UP0 UISETP.NE.AND UP1, UPT, UR14, 0x1, UPT ;  /* 0x000000010e00888c */ /* 0x000fe6000bf25270 */
[----:B------:R-:W-:Y:S01]  /*5db0*/  @!UP0 UMOV UR4, UR9 ;  /* 0x0000000900048c82 */ /* 0x000fe20008000000 */
[----:B--2---:R-:W-:Y:S02]  /*5dc0*/  @!UP0 UISETP.NE.AND UP2, UPT, UR5, 0x1, UPT ;  /* 0x000000010500888c */ /* 0x004fe4000bf45270 */
[----:B------:R-:W-:Y:S01]  /*5dd0*/  @!UP0 USHF.R.U32.HI UR4, URZ, UR13, UR4 ;  /* 0x0000000dff048299 */ /* 0x000fe20008011604 */
[----:B------:R-:W-:Y:S02]  /*5de0*/  @!UP0 UMOV UR6, UR7 ;  /* 0x0000000700068c82 */ /* 0x000fe40008000000 */
[----:B---3--:R-:W-:Y:S02]  /*5df0*/  @!UP0 USHF.R.U32.HI UR6, URZ, UR10, UR6 ;  /* 0x0000000aff068299 */ /* 0x008fe40008011606 */
[----:B------:R-:W-:Y:S02]  /*5e00*/  @!UP0 USEL UR7, UR37, UR4, !UP2 ;  /* 0x0000000425078287 */ /* 0x000fe4000d000000 */
[----:B------:R-:W-:Y:S04]  /*5e10*/  @!UP0 USEL UR6, UR36, UR6, !UP1 ;  /* 0x0000000624068287 */ /* 0x000fe8000c800000 */
[----:B------:R-:W-:Y:S02]  /*5e20*/  @!UP0 UIADD3 UR4, UPT, UPT, -UR7, UR6, URZ ;  /* 0x0000000607048290 */ /* 0x000fe4000fffe1ff */
[----:B------:R-:W-:Y:S02]  /*5e30*/  @!UP0 UIADD3 UR6, UPT, UPT, UR7, -UR6, URZ ;  /* 0x8000000607068290 */ /* 0x000fe4000fffe0ff */
[----:B------:R-:W-:Y:S02]  /*5e40*/  @!UP0 UIMAD UR37, UR4, UR5, UR37 ;  /* 0x00000005042582a4 */ /* 0x000fe4000f8e0225 */
[----:B------:R-:W-:Y:S02]  /*5e50*/  @!UP0 UIMAD UR36, UR6, UR14, UR36 ;  /* 0x0000000e062482a4 */ /* 0x000fe4000f8e0224 */
[----:B------:R-:W-:Y:S09]  /*5e60*/  ULOP3.LUT UP0, URZ, UR11, 0x1b0, URZ, 0xc0, !UPT ;  /* 0x000001b00bff7892 */ /* 0x000ff2000f80c0ff */
[----:B------:R-:W-:Y:S05]  /*5e70*/  BRA.U !UP0, `(.L_x_91) ;  /* 0x00000001087c7547 */ /* 0x000fea000b800000 */
[----:B------:R-:W1:Y:S01]  /*5e80*/  LDCU.64 UR8, c[0x4][0x80] ;  /* 0x01001000ff0877ac */ /* 0x000e620008000a00 */
[----:B------:R-:W-:Y:S01]  /*5e90*/  MOV R16, 0x0 ;  /* 0x0000000000107802 */ /* 0x000fe20000000f00 */
[----:B------:R-:W-:Y:S02]  /*5ea0*/  HFMA2 R12, -RZ, RZ, 0, 5.9604644775390625e-08 ;  /* 0x00000001ff0c7431 */ /* 0x000fe400000001ff */
[----:B------:R-:W-:Y:S01]  /*5eb0*/  IMAD.MOV.U32 R8, RZ, RZ, 0x70 ;  /* 0x00000070ff087424 */ /* 0x000fe200078e00ff */
[----:B------:R2:W3:Y:S01]  /*5ec0*/  LDC.64 R14, c[0x4][R16] ;  /* 0x01000000100e7b82 */ /* 0x0004e20000000a00 */
[----:B------:R-:W4:Y:S01]  /*5ed0*/  LDCU.64 UR6, c[0x4][0x88] ;  /* 0x01001100ff0677ac */ /* 0x000f220008000a00 */
[----:B------:R-:W-:Y:S01]  /*5ee0*/  IMAD.MOV.U32 R13, RZ, RZ, RZ ;  /* 0x000000ffff0d7224 */ /* 0x000fe200078e00ff */
[----:B------:R-:W2:Y:S01]  /*5ef0*/  LDCU.64 UR4, c[0x4][0x8] ;  /* 0x01000100ff0477ac */ /* 0x000ea20008000a00 */
[----:B-1----:R-:W-:Y:S01]  /*5f00*/  MOV R5, UR9 ;  /* 0x0000000900057c02 */ /* 0x002fe20008000f00 */
[----:B------:R-:W-:Y:S01]  /*5f10*/  IMAD.U32 R4, RZ, RZ, UR8 ;  /* 0x00000008ff047e24 */ /* 0x000fe2000f8e00ff */
[----:B----4-:R-:W-:Y:S01]  /*5f20*/  MOV R7, UR7 ;  /* 0x0000000700077c02 */ /* 0x010fe20008000f00 */
[----:B------:R-:W-:Y:S01]  /*5f30*/  IMAD.U32 R6, RZ, RZ, UR6 ;  /* 0x00000006ff067e24 */ /* 0x000fe2000f8e00ff */
[----:B--2---:R-:W-:Y:S01]  /*5f40*/  MOV R11, UR5 ;  /* 0x00000005000b7c02 */ /* 0x004fe20008000f00 */
[----:B------:R-:W-:Y:S02]  /*5f50*/  IMAD.U32 R10, RZ, RZ, UR4 ;  /* 0x00000004ff0a7e24 */ /* 0x000fe4000f8e00ff */
[----:B------:R-:W-:Y:S07]  /*5f60*/  LEPC R20, `(.L_x_92) ;  /* 0x000000001014794e */ /* 0x000fee0000000000 */
[----:B---3-5:R-:W-:Y:S05]  /*5f70*/  CALL.ABS.NOINC R14 ;  /* 0x000000000e007343 */ /* 0x028fea0003c00000 */
.L_x_92:
[----:B------:R-:W1:Y:S01]  /*5f80*/  LDCU.64 UR8, c[0x4][0x80] ;  /* 0x01001000ff0877ac */ /* 0x000e620008000a00 */
[----:B------:R-:W2:Y:S01]  /*5f90*/  LDC.64 R16, c[0x4][R16] ;  /* 0x0100000010107b82 */ /* 0x000ea20000000a00 */
[----:B------:R-:W-:Y:S02]  /*5fa0*/  HFMA2 R12, -RZ, RZ, 0, 5.9604644775390625e-08 ;  /* 0x00000001ff0c7431 */ /* 0x000fe400000001ff */
[----:B------:R-:W-:Y:S02]  /*5fb0*/  IMAD.MOV.U32 R8, RZ, RZ, 0x70 ;  /* 0x00000070ff087424 */ /* 0x000fe400078e00ff */
[----:B------:R-:W-:Y:S01]  /*5fc0*/  IMAD.MOV.U32 R13, RZ, RZ, RZ ;  /* 0x000000ffff0d7224 */ /* 0x000fe200078e00ff */
[----:B------:R-:W3:Y:S01]  /*5fd0*/  LDCU.64 UR6, c[0x4][0x88] ;  /* 0x01001100ff0677ac */ /* 0x000ee20008000a00 */
[----:B------:R-:W4:Y:S01]  /*5fe0*/  LDCU.64 UR4, c[0x4][0x8] ;  /* 0x01000100ff0477ac */ /* 0x000f220008000a00 */
[----:B-1----:R-:W-:Y:S02]  /*5ff0*/  MOV R4, UR8 ;  /* 0x0000000800047c02 */ /* 0x002fe40008000f00 */
[----:B------:R-:W-:Y:S02]  /*6000*/  MOV R5, UR9 ;  /* 0x0000000900057c02 */ /* 0x000fe40008000f00 */
[----:B---3--:R-:W-:Y:S01]  /*6010*/  MOV R7, UR7 ;  /* 0x0000000700077c02 */ /* 0x008fe20008000f00 */
[----:B------:R-:W-:Y:S01]  /*6020*/  IMAD.U32 R6, RZ, RZ, UR6 ;  /* 0x00000006ff067e24 */ /* 0x000fe2000f8e00ff */
[----:B----4-:R-:W-:Y:S01]  /*6030*/  MOV R11, UR5 ;  /* 0x00000005000b7c02 */ /* 0x010fe20008000f00 */
[----:B------:R-:W-:Y:S02]  /*6040*/  IMAD.U32 R10, RZ, RZ, UR4 ;  /* 0x00000004ff0a7e24 */ /* 0x000fe4000f8e00ff */
[----:B------:R-:W-:Y:S07]  /*6050*/  LEPC R20, `(.L_x_91) ;  /* 0x000000001014794e */ /* 0x000fee0000000000 */
[----:B--2---:R-:W-:Y:S05]  /*6060*/  CALL.ABS.NOINC R16 ;  /* 0x0000000010007343 */ /* 0x004fea0003c00000 */
.L_x_91:
[----:B------:R-:W-:Y:S02]  /*6070*/  R2UR UR6, R56 ;  /* 0x00000000380672ca */ /* 0x000fe400000e0000 */
[----:B------:R-:W-:Y:S02]  /*6080*/  R2UR UR5, R51 ;  /* 0x00000000330572ca */ /* 0x000fe400000e0000 */
[----:B------:R-:W-:Y:S02]  /*6090*/  R2UR UR4, R50 ;  /* 0x00000000320472ca */ /* 0x000fe400000e0000 */
[----:B------:R-:W-:Y:S02]  /*60a0*/  ISETP.NE.U32.AND P4, PT, R42, RZ, PT ;  /* 0x000000ff2a00720c */ /* 0x000fe40003f85070 */
[----:B------:R-:W-:Y:S02]  /*60b0*/  ISETP.NE.U32.AND P2, PT, RZ, UR60, PT ;  /* 0x0000003cff007c0c */ /* 0x000fe4000bf45070 */
[----:B------:R-:W-:Y:S02]  /*60c0*/  ISETP.NE.AND.EX P4, PT, R43, RZ, PT, P4 ;  /* 0x000000ff2b00720c */ /* 0x000fe40003f85340 */
[----:B------:R-:W-:Y:S01]  /*60d0*/  ISETP.NE.AND.EX P2, PT, RZ, UR61, PT, P2 ;  /* 0x0000003dff007c0c */ /* 0x000fe2000bf45320 */
[----:B------:R-:W-:Y:S02]  /*60e0*/  UISETP.NE.AND UP2, UPT, UR6, URZ, UPT ;  /* 0x000000ff0600728c */ /* 0x000fe4000bf45270 */
[----:B------:R-:W-:Y:S04]  /*60f0*/  UISETP.NE.U32.AND UP0, UPT, UR5, URZ, UPT ;  /* 0x000000ff0500728c */ /* 0x000fe8000bf05070 */
[----:B------:R-:W-:Y:S01]  /*6100*/  UISETP.NE.AND.EX UP1, UPT, UR4, URZ, UPT, UP0 ;  /* 0x000000ff0400728c */ /* 0x000fe2000bf25300 */
[----:B------:R-:W-:Y:S01]  /*6110*/  PLOP3.LUT P1, PT, PT, PT, UP2, 0x80, 0x8 ;  /* 0x000000000008781c */ /* 0x000fe20003f2f028 */
[----:B------:R-:W-:Y:S03]  /*6120*/  UPLOP3.LUT UP0, UPT, UPT, UPT, UPT, 0x40, 0x4 ;  /* 0x000000000004789c */ /* 0x000fe60003f0e870 */
[----:B------:R-:W-:Y:S06]  /*6130*/  @UP2 UPLOP3.LUT UP0, UPT, UPT, UPT, UP1, 0x80, 0x8 ;  /* 0x000000000008289c */ /* 0x000fec0003f0f010 */
[----:B------:R-:W-:Y:S01]  /*6140*/  PLOP3.LUT P0, PT, PT, PT, UP0, 0x80, 0x8 ;  /* 0x000000000008781c */ /* 0x000fe20003f0f008 */
[----:B------:R-:W-:Y:S01]  /*6150*/  @!UPT UIADD3 URZ, UPT, UPT, URZ, URZ, URZ ;  /* 0x000000fffffff290 */ /* 0x000fe2000fffe0ff */
[----:B------:R-:W-:Y:S11]  /*6160*/  BRA.U !UP1, `(.L_x_93) ;  /* 0x0000000109407547 */ /* 0x000ff6000b800000 */
[----:B------:R-:W-:Y:S01]  /*6170*/  UISETP.NE.U32.AND UP0, UPT, UR60, URZ, UPT ;  /* 0x000000ff3c00728c */ /* 0x000fe2000bf05070 */
[----:B------:R-:W-:Y:S01]  /*6180*/  R2UR UR6, R51 ;  /* 0x00000000330672ca */ /* 0x000fe200000e0000 */
[----:B------:R-:W1:Y:S01]  /*6190*/  LDCU.64 UR8, c[0x0][0x358] ;  /* 0x00006b00ff0877ac */ /* 0x000e620008000a00 */
[----:B------:R-:W-:Y:S02]  /*61a0*/  HFMA2 R48, -RZ, RZ, 0, 5.9604644775390625e-08 ;  /* 0x00000001ff307431 */ /* 0x000fe400000001ff */
[----:B------:R-:W-:Y:S01]  /*61b0*/  IMAD.MOV.U32 R0, RZ, RZ, 0x1 ;  /* 0x00000001ff007424 */ /* 0x000fe200078e00ff */
[----:B------:R-:W-:Y:S06]  /*61c0*/  UISETP.NE.AND.EX UP0, UPT, UR61, URZ, UPT, UP0 ;  /* 0x000000ff3d00728c */ /* 0x000fec000bf05300 */
[----:B------:R-:W-:Y:S05]  /*61d0*/  PLOP3.LUT P3, PT, PT, PT, UP0, 0x80, 0x8 ;  /* 0x000000000008781c */ /* 0x000fea0003f6f008 */
[----:B------:R-:W2:Y:S01]  /*61e0*/  @UP0 LDCU.64 UR4, c[0x0][0x888] ;  /* 0x00011100ff0407ac */ /* 0x000ea20008000a00 */
[----:B------:R-:W-:Y:S07]  /*61f0*/  @UP0 UIMAD UR6, UR52, UR6, URZ ;  /* 0x00000006340602a4 */ /* 0x000fee000f8e02ff */
[----:B------:R-:W-:Y:S01]  /*6200*/  @!P3 PRMT R48, R0, 0x7610, R48 ;  /* 0x000076100030b816 */ /* 0x000fe20000000030 */
[----:B--2---:R-:W-:Y:S06]  /*6210*/  @UP0 UIMAD.WIDE UR4, UR6, 0x4, UR4 ;  /* 0x00000004060408a5 */ /* 0x004fec000f8e0204 */
[----:B-----5:R-:W-:Y:S02]  /*6220*/  IMAD.U32 R26, RZ, RZ, UR4 ;  /* 0x00000004ff1a7e24 */ /* 0x020fe4000f8e00ff */
[----:B------:R-:W-:Y:S03]  /*6230*/  IMAD.U32 R27, RZ, RZ, UR5 ;  /* 0x00000005ff1b7e24 */ /* 0x000fe6000f8e00ff */
[----:B------:R-:W2:Y:S02]  /*6240*/  @!UP0 LDCU UR4, c[0x0][0x880] ;  /* 0x00011000ff0487ac */ /* 0x000ea40008000800 */
[----:B-1----:R1:W5:Y:S02]  /*6250*/  @P3 LDG.E R26, desc[UR8][R26.64] ;  /* 0x000000081a1a3981 */ /* 0x002364000c1e1900 */
[----:B-12---:R-:W-:Y:S02]  /*6260*/  @!P3 MOV R26, UR4 ;  /* 0x00000004001abc02 */ /* 0x006fe40008000f00 */
.L_x_93:
[----:B------:R-:W-:Y:S05]  /*6270*/  @!P4 BRA `(.L_x_94) ;  /* 0x000000000024c947 */ /* 0x000fea0003800000 */
[----:B------:R-:W-:Y:S01]  /*6280*/  ISETP.NE.U32.AND P3, PT, R40, RZ, PT ;  /* 0x000000ff2800720c */ /* 0x000fe20003f65070 */
[----:B------:R-:W1:Y:S03]  /*6290*/  LDCU.64 UR4, c[0x0][0x358] ;  /* 0x00006b00ff0477ac */ /* 0x000e660008000a00 */
[----:B------:R-:W-:Y:S11]  /*62a0*/  ISETP.NE.AND.EX P3, PT, R41, RZ, PT, P3 ;  /* 0x000000ff2900720c */ /* 0x000ff60003f65330 */
[----:B------:R-:W-:Y:S02]  /*62b0*/  @!UPT UIADD3 URZ, UPT, UPT, URZ, URZ, URZ ;  /* 0x000000fffffff290 */ /* 0x000fe4000fffe0ff */
[----:B------:R-:W2:Y:S01]  /*62c0*/  @P3 LDC.64 R4, c[0x0][0x8a8] ;  /* 0x00022a00ff043b82 */ /* 0x000ea20000000a00 */
[----:B------:R-:W-:Y:S04]  /*62d0*/  @P3 IMAD R0, R42, UR52, RZ ;  /* 0x000000342a003c24 */ /* 0x000fe8000f8e02ff */
[----:B--2---:R-:W-:Y:S05]  /*62e0*/  @P3 IMAD.WIDE R4, R0, 0x4, R4 ;  /* 0x0000000400043825 */ /* 0x004fea00078e0204 */
[----:B-1---5:R1:W5:Y:S02]  /*62f0*/  @P3 LDG.E R24, desc[UR4][R4.64] ;  /* 0x0000000404183981 */ /* 0x022364000c1e1900 */
[----:B-1----:R-:W2:Y:S02]  /*6300*/  @!P3 LDC R24, c[0x0][0x8a0] ;  /* 0x00022800ff18bb82 */ /* 0x002ea40000000800 */
.L_x_94:
[----:B-----5:R-:W-:Y:S01]  /*6310*/  FSETP.NEU.AND P4, PT, R26, RZ, PT ;  /* 0x000000ff1a00720b */ /* 0x020fe20003f8d000 */
[----:B------:R-:W1:Y:S01]  /*6320*/  LDCU.128 UR8, c[0x0][0xa80] ;  /* 0x00015000ff0877ac */ /* 0x000e620008000c00 */
[----:B------:R-:W-:Y:S01]  /*6330*/  SEL R5, RZ, 0xffffffff, P2 ;  /* 0xffffffffff057807 */ /* 0x000fe20001000000 */
[----:B------:R-:W-:Y:S01]  /*6340*/  BSSY B1, `(.L_x_95) ;  /* 0x000004f000017945 */ /* 0x000fe20003800000 */
[----:B------:R-:W-:Y:S01]  /*6350*/  @P1 LOP3.LUT P2, RZ, R48, 0xff, RZ, 0xc0, !PT ;  /* 0x000000ff30ff1812 */ /* 0x000fe2000784c0ff */
[----:B------:R-:W-:Y:S01]  /*6360*/  IMAD.MOV.U32 R67, RZ, RZ, 0x1 ;  /* 0x00000001ff437424 */ /* 0x000fe200078e00ff */
[----:B------:R-:W-:Y:S01]  /*6370*/  @P1 SEL R0, RZ, 0xffffffff, P4 ;  /* 0xffffffffff001807 */ /* 0x000fe20002000000 */
[----:B------:R-:W-:Y:S01]  /*6380*/  IMAD.IADD R25, R23, 0x1, R2 ;  /* 0x0000000117197824 */ /* 0x000fe200078e0202 */
[----:B------:R-:W-:Y:S01]  /*6390*/  LEA R27, R22, UR48, 0x3 ;  /* 0x00000030161b7c11 */ /* 0x000fe2000f8e18ff */
[----:B------:R-:W-:Y:S01]  /*63a0*/  ULOP3.LUT UR4, UR54, 0x1, URZ, 0x3c, !UPT ;  /* 0x0000000136047892 */ /* 0x000fe2000f8e3cff */
[----:B------:R-:W-:Y:S01]  /*63b0*/  @P0 SEL R0, R5, R0, !P2 ;  /* 0x0000000005000207 */ /* 0x000fe20005000000 */
[----:B------:R-:W-:Y:S01]  /*63c0*/  USHF.L.U32 UR12, UR51, 0x6, URZ ;  /* 0x00000006330c7899 */ /* 0x000fe200080006ff */
[----:B------:R-:W-:Y:S01]  /*63d0*/  R2UR UR6, R53 ;  /* 0x00000000350672ca */ /* 0x000fe200000e0000 */
[----:B------:R-:W-:Y:S01]  /*63e0*/  IMAD.U32 R66, RZ, RZ, UR49 ;  /* 0x00000031ff427e24 */ /* 0x000fe2000f8e00ff */
[----:B------:R-:W-:Y:S01]  /*63f0*/  @P1 LOP3.LUT R0, R0, 0x1, RZ, 0xc0, !PT ;  /* 0x0000000100001812 */ /* 0x000fe200078ec0ff */
[----:B------:R-:W-:Y:S01]  /*6400*/  IMAD.U32 R65, RZ, RZ, UR4 ;  /* 0x00000004ff417e24 */ /* 0x000fe2000f8e00ff */
[----:B------:R-:W-:Y:S01]  /*6410*/  R2UR UR13, R52 ;  /* 0x00000000340d72ca */ /* 0x000fe200000e0000 */
[----:B------:R-:W-:Y:S01]  /*6420*/  IMAD.U32 R61, RZ, RZ, UR12 ;  /* 0x0000000cff3d7e24 */ /* 0x000fe2000f8e00ff */
[----:B------:R-:W-:Y:S01]  /*6430*/  ISETP.NE.U32.OR P6, PT, R0, 0x1, !P1 ;  /* 0x000000010000780c */ /* 0x000fe20004fc5470 */
[----:B------:R-:W-:Y:S01]  /*6440*/  IMAD.U32 R0, RZ, RZ, UR49 ;  /* 0x00000031ff007e24 */ /* 0x000fe2000f8e00ff */
[----:B-1----:R-:W-:Y:S01]  /*6450*/  UIMAD.WIDE.U32 UR4, UR12, UR9, URZ ;  /* 0x000000090c0472a5 */ /* 0x002fe2000f8e00ff */
[----:B------:R-:W-:Y:S01]  /*6460*/  PLOP3.LUT P3, PT, PT, PT, UP1, 0x80, 0x8 ;  /* 0x000000000008781c */ /* 0x000fe20003f6f018 */
[----:B------:R-:W-:Y:S01]  /*6470*/  UISETP.NE.AND UP0, UPT, UR8, 0x1, UPT ;  /* 0x000000010800788c */ /* 0x000fe2000bf05270 */
[----:B------:R-:W-:Y:S02]  /*6480*/  LOP3.LUT P5, R62, R48, 0xff, RZ, 0xc0, !PT ;  /* 0x000000ff303e7812 */ /* 0x000fe400078ac0ff */
[----:B------:R-:W-:Y:S02]  /*6490*/  CS2R R38, SRZ ;  /* 0x0000000000267805 */ /* 0x000fe4000001ff00 */
[----:B------:R-:W-:Y:S02]  /*64a0*/  LEA R0, R0, UR48, 0x3 ;  /* 0x0000003000007c11 */ /* 0x000fe4000f8e18ff */
[----:B------:R-:W-:Y:S01]  /*64b0*/  CS2R R36, SRZ ;  /* 0x0000000000247805 */ /* 0x000fe2000001ff00 */
[----:B------:R-:W-:Y:S01]  /*64c0*/  UMOV UR4, UR5 ;  /* 0x0000000500047c82 */ /* 0x000fe20008000000 */
[----:B------:R-:W-:Y:S01]  /*64d0*/  SEL R4, RZ, 0xffffffff, P4 ;  /* 0xffffffffff047807 */ /* 0x000fe20002000000 */
[----:B------:R-:W-:Y:S01]  /*64e0*/  USHF.R.U32.HI UR4, URZ, UR10, UR4 ;  /* 0x0000000aff047299 */ /* 0x000fe20008011604 */
[----:B------:R-:W-:Y:S02]  /*64f0*/  P2R R63, PR, RZ, 0x40 ;  /* 0x00000040ff3f7803 */ /* 0x000fe40000000000 */
[----:B------:R-:W-:Y:S02]  /*6500*/  CS2R R30, SRZ ;  /* 0x00000000001e7805 */ /* 0x000fe4000001ff00 */
[----:B------:R-:W-:Y:S01]  /*6510*/  @P6 SHF.L.U32 R3, R65, 0x1f, RZ ;  /* 0x0000001f41036819 */ /* 0x000fe200000006ff */
[----:B------:R-:W-:Y:S01]  /*6520*/  USEL UR4, UR12, UR4, !UP0 ;  /* 0x000000040c047287 */ /* 0x000fe2000c000000 */
[----:B------:R-:W-:Y:S01]  /*6530*/  @P3 SEL R4, R5, R4, !P5 ;  /* 0x0000000405043207 */ /* 0x000fe20006800000 */
[----:B------:R-:W-:Y:S01]  /*6540*/  UISETP.NE.AND UP0, UPT, UR11, 0x1, UPT ;  /* 0x000000010b00788c */ /* 0x000fe2000bf05270 */
[----:B------:R1:W3:Y:S01]  /*6550*/  @P6 SYNCS.PHASECHK.TRANS64.TRYWAIT P1, [R0+URZ+0xd0], R3 ;  /* 0x0000d003000065a7 */ /* 0x0002e200080211ff */
[----:B------:R-:W-:Y:S01]  /*6560*/  UIMAD.WIDE.U32 UR6, UR4, UR6, URZ ;  /* 0x00000006040672a5 */ /* 0x000fe2000f8e00ff */
[----:B------:R-:W-:Y:S01]  /*6570*/  LOP3.LUT R4, R4, 0x1, RZ, 0xc0, !PT ;  /* 0x0000000104047812 */ /* 0x000fe200078ec0ff */
[----:B------:R-:W-:Y:S01]  /*6580*/  IMAD.U32 R60, RZ, RZ, UR4 ;  /* 0x00000004ff3c7e24 */ /* 0x000fe2000f8e00ff */
[----:B------:R-:W-:Y:S02]  /*6590*/  CS2R R28, SRZ ;  /* 0x00000000001c7805 */ /* 0x000fe4000001ff00 */
[----:B------:R-:W-:Y:S01]  /*65a0*/  PLOP3.LUT P2, PT, PT, PT, UP0, 0x80, 0x8 ;  /* 0x000000000008781c */ /* 0x000fe20003f4f008 */
[----:B------:R-:W-:Y:S01]  /*65b0*/  IMAD R6, RZ, RZ, -UR4 ;  /* 0x80000004ff067e24 */ /* 0x000fe2000f8e02ff */
[----:B------:R-:W-:Y:S01]  /*65c0*/  UMOV UR5, UR7 ;  /* 0x0000000700057c82 */ /* 0x000fe20008000000 */
[----:B------:R-:W-:Y:S01]  /*65d0*/  IMAD.U32 R59, RZ, RZ, UR4 ;  /* 0x00000004ff3b7e24 */ /* 0x000fe2000f8e00ff */
[----:B------:R-:W-:Y:S01]  /*65e0*/  USHF.R.U32.HI UR5, URZ, UR13, UR5 ;  /* 0x0000000dff057299 */ /* 0x000fe20008011605 */
[----:B------:R-:W-:Y:S05]  /*65f0*/  IMAD R61, R6, UR8, R61 ;  /* 0x00000008063d7c24 */ /* 0x000fea000f8e023d */
[----:B------:R-:W-:Y:S02]  /*6600*/  SEL R60, R60, UR5, !P2 ;  /* 0x000000053c3c7c07 */ /* 0x000fe4000d000000 */
[----:B------:R-:W-:Y:S03]  /*6610*/  ISETP.NE.U32.AND P2, PT, R4, 0x1, PT ;  /* 0x000000010400780c */ /* 0x000fe60003f45070 */
[----:B------:R-:W-:Y:S01]  /*6620*/  IMAD.MOV R5, RZ, RZ, -R60 ;  /* 0x000000ffff057224 */ /* 0x000fe200078e0a3c */
[----:B------:R-:W-:Y:S02]  /*6630*/  P2R R68, PR, RZ, 0x4 ;  /* 0x00000004ff447803 */ /* 0x000fe40000000000 */
[----:B-1----:R-:W-:Y:S01]  /*6640*/  SHF.L.U32 R3, R45, 0x1f, RZ ;  /* 0x0000001f2d037819 */ /* 0x002fe200000006ff */
[----:B------:R-:W-:Y:S03]  /*6650*/  IMAD R59, R5, UR11, R59 ;  /* 0x0000000b053b7c24 */ /* 0x000fe6000f8e023b */
[----:B------:R1:W4:Y:S01]  /*6660*/  SYNCS.PHASECHK.TRANS64.TRYWAIT P0, [R27+URZ+0x120], R3 ;  /* 0x000120031b0075a7 */ /* 0x00032200080011ff */
[----:B---3--:R-:W-:Y:S01]  /*6670*/  @P6 SEL R67, RZ, 0x1, !P1 ;  /* 0x00000001ff436807 */ /* 0x008fe20004800000 */
[----:B-1----:R-:W-:Y:S06]  /*6680*/  @!P6 BRA `(.L_x_96) ;  /* 0x000000000068e947 */ /* 0x002fec0003800000 */
[----:B------:R-:W-:Y:S01]  /*6690*/  HFMA2 R31, -RZ, RZ, 0, 0 ;  /* 0x00000000ff1f7431 */ /* 0x000fe200000001ff */
[----:B------:R-:W-:Y:S01]  /*66a0*/  ISETP.NE.AND P1, PT, R67, RZ, PT ;  /* 0x000000ff4300720c */ /* 0x000fe20003f25270 */
[----:B------:R-:W-:Y:S01]  /*66b0*/  IMAD.U32 R2, RZ, RZ, UR49 ;  /* 0x00000031ff027e24 */ /* 0x000fe2000f8e00ff */
[----:B------:R-:W-:Y:S11]  /*66c0*/  BSSY B0, `(.L_x_97) ;  /* 0x0000005000007945 */ /* 0x000ff60003800000 */
[----:B------:R-:W-:Y:S05]  /*66d0*/  @P1 BRA `(.L_x_98) ;  /* 0x00000000000c1947 */ /* 0x000fea0003800000 */
[----:B------:R-:W-:Y:S04]  /*66e0*/  SHF.L.U32 R4, R65, 0x1f, RZ ;  /* 0x0000001f41047819 */ /* 0x000fe800000006ff */
[----:B------:R-:W1:Y:S02]  /*66f0*/  SYNCS.PHASECHK.TRANS64.TRYWAIT P1, [R0+URZ+0xd0], R4 ;  /* 0x0000d004000075a7 */ /* 0x000e6400080211ff */
[----:B-1----:R-:W-:Y:S05]  /*6700*/  @!P1 BRA `(.L_x_99) ;  /* 0x0000002000349947 */ /* 0x002fea0003800000 */
.L_x_98:
[----:B------:R-:W-:Y:S05]  /*6710*/  BSYNC B0 ;  /* 0x0000000000007941 */ /* 0x000fea0003800000 */
.L_x_97:
[----:B------:R-:W-:Y:S01]  /*6720*/  ISETP.NE.AND P1, PT, R68, RZ, PT ;  /* 0x000000ff4400720c */ /* 0x000fe20003f25270 */
[----:B------:R-:W-:Y:S01]  /*6730*/  IMAD.MOV.U32 R30, RZ, RZ, RZ ;  /* 0x000000ffff1e7224 */ /* 0x000fe200078e00ff */
[----:B------:R-:W-:Y:S02]  /*6740*/  CS2R R28, SRZ ;  /* 0x00000000001c7805 */ /* 0x000fe4000001ff00 */
[----:B------:R-:W-:Y:S02]  /*6750*/  CS2R R38, SRZ ;  /* 0x0000000000267805 */ /* 0x000fe4000001ff00 */
[----:B------:R-:W-:Y:S07]  /*6760*/  CS2R R36, SRZ ;  /* 0x0000000000247805 */ /* 0x000fee000001ff00 */
[----:B------:R-:W-:Y:S01]  /*6770*/  @P1 IMAD R2, R2, 0x800, R46 ;  /* 0x0000080002021824 */ /* 0x000fe200078e022e */
[----:B------:R-:W-:Y:S05]  /*6780*/  @P1 WARPSYNC.ALL ;  /* 0x0000000000001948 */ /* 0x000fea0003800000 */
[----:B------:R-:W-:Y:S01]  /*6790*/  @P1 LEA R2, R2, UR48, 0x1 ;  /* 0x0000003002021c11 */ /* 0x000fe2000f8e08ff */
[----:B------:R-:W-:Y:S04]  /*67a0*/  UIADD3 UR4, UPT, UPT, UR49, 0x1, URZ ;  /* 0x0000000131047890 */ /* 0x000fe8000fffe0ff */
[----:B------:R3:W2:Y:S01]  /*67b0*/  @P1 LDSM.16.M88.4 R28, [R2+0x200] ;  /* 0x00020000021c183b */ /* 0x0006a20000000200 */
[----:B------:R-:W-:Y:S01]  /*67c0*/  UISETP.NE.AND UP0, UPT, UR4, 0x3, UPT ;  /* 0x000000030400788c */ /* 0x000fe2000bf05270 */
[----:B-1----:R-:W-:Y:S03]  /*67d0*/  @P1 IMAD R0, R57, 0x2, R2 ;  /* 0x0000000239001824 */ /* 0x002fe600078e0202 */
[----:B------:R-:W-:Y:S02]  /*67e0*/  USEL UR5, URZ, 0x1, UP0 ;  /* 0x00000001ff057887 */ /* 0x000fe40008000000 */
[----:B------:R3:W1:Y:S01]  /*67f0*/  @P1 LDSM.16.M88.4 R36, [R0+0x200] ;  /* 0x000200000024183b */ /* 0x0006620000000200 */
[----:B------:R-:W-:Y:S03]  /*6800*/  USEL UR4, UR4, URZ, UP0 ;  /* 0x000000ff04047287 */ /* 0x000fe60008000000 */
[----:B------:R-:W-:Y:S03]  /*6810*/  LOP3.LUT R65, R65, UR5, RZ, 0x3c, !PT ;  /* 0x0000000541417c12 */ /* 0x000fe6000f8e3cff */
[----:B------:R-:W-:Y:S02]  /*6820*/  IMAD.U32 R66, RZ, RZ, UR4 ;  /* 0x00000004ff427e24 */ /* 0x000fe4000f8e00ff */
.L_x_96:
[----:B------:R-:W-:Y:S05]  /*6830*/  BSYNC B1 ;  /* 0x0000000000017941 */ /* 0x000fea0003800000 */
.L_x_95:
[----:B---3--:R-:W-:Y:S04]  /*6840*/  SHF.R.U32.HI R0, RZ, 0x15, R25 ;  /* 0x00000015ff007819 */ /* 0x008fe80000011619 */
[----:B------:R-:W-:Y:S01]  /*6850*/  LOP3.LUT P1, RZ, R0, 0x3, R49, 0x48, !PT ;  /* 0x0000000300ff7812 */ /* 0x000fe20007824831 */
[----:B------:R-:W-:Y:S01]  /*6860*/  @!UPT UIADD3 URZ, UPT, UPT, URZ, URZ, URZ ;  /* 0x000000fffffff290 */ /* 0x000fe2000fffe0ff */
[----:B----4-:R-:W-:Y:S11]  /*6870*/  @P0 BRA `(.L_x_100) ;  /* 0x0000000000080947 */ /* 0x010ff60003800000 */
[----:B------:R-:W3:Y:S02]  /*6880*/  SYNCS.PHASECHK.TRANS64.TRYWAIT P0, [R27+URZ+0x120], R3 ;  /* 0x000120031b0075a7 */ /* 0x000ee400080011ff */
[----:B---3--:R-:W-:Y:S05]  /*6890*/  @!P0 BRA `(.L_x_101) ;  /* 0x0000001c00e48947 */ /* 0x008fea0003800000 */
.L_x_100:
[----:B------:R-:W-:Y:S05]  /*68a0*/  @!P1 BRA `(.L_x_102) ;  /* 0x0000000000409947 */ /* 0x000fea0003800000 */
[----:B------:R-:W4:Y:S01]  /*68b0*/  LDCU.64 UR8, c[0x4][0x70] ;  /* 0x01000e00ff0877ac */ /* 0x000f220008000a00 */
[----:B---3--:R-:W-:Y:S01]  /*68c0*/  MOV R3, 0x0 ;  /* 0x0000000000037802 */ /* 0x008fe20000000f00 */
[----:B------:R-:W-:Y:S02]  /*68d0*/  HFMA2 R12, -RZ, RZ, 0, 5.9604644775390625e-08 ;  /* 0x00000001ff0c7431 */ /* 0x000fe400000001ff */
[----:B------:R-:W-:Y:S02]  /*68e0*/  IMAD.MOV.U32 R8, RZ, RZ, 0x192 ;  /* 0x00000192ff087424 */ /* 0x000fe400078e00ff */
[----:B------:R-:W-:Y:S01]  /*68f0*/  IMAD.MOV.U32 R13, RZ, RZ, RZ ;  /* 0x000000ffff0d7224 */ /* 0x000fe200078e00ff */
[----:B------:R-:W3:Y:S01]  /*6900*/  LDCU.64 UR6, c[0x4][0x78] ;  /* 0x01000f00ff0677ac */ /* 0x000ee20008000a00 */
[----:B------:R-:W1:Y:S01]  /*6910*/  LDC.64 R2, c[0x4][R3] ;  /* 0x0100000003027b82 */ /* 0x000e620000000a00 */
[----:B------:R-:W5:Y:S01]  /*6920*/  LDCU.64 UR4, c[0x4][0x10] ;  /* 0x01000200ff0477ac */ /* 0x000f620008000a00 */
[----:B----4-:R-:W-:Y:S01]  /*6930*/  MOV R5, UR9 ;  /* 0x0000000900057c02 */ /* 0x010fe20008000f00 */
[----:B------:R-:W-:Y:S01]  /*6940*/  IMAD.U32 R4, RZ, RZ, UR8 ;  /* 0x00000008ff047e24 */ /* 0x000fe2000f8e00ff */
[----:B---3--:R-:W-:Y:S01]  /*6950*/  MOV R7, UR7 ;  /* 0x0000000700077c02 */ /* 0x008fe20008000f00 */
[----:B------:R-:W-:Y:S01]  /*6960*/  IMAD.U32 R6, RZ, RZ, UR6 ;  /* 0x00000006ff067e24 */ /* 0x000fe2000f8e00ff */
[----:B-----5:R-:W-:Y:S01]  /*6970*/  MOV R11, UR5 ;  /* 0x00000005000b7c02 */ /* 0x020fe20008000f00 */
[----:B------:R-:W-:Y:S02]  /*6980*/  IMAD.U32 R10, RZ, RZ, UR4 ;  /* 0x00000004ff0a7e24 */ /* 0x000fe4000f8e00ff */
[----:B------:R-:W-:Y:S07]  /*6990*/  LEPC R20, `(.L_x_102) ;  /* 0x000000001014794e */ /* 0x000fee0000000000 */
[----:B-12---:R-:W-:Y:S05]  /*69a0*/  CALL.ABS.NOINC R2 ;  /* 0x0000000002007343 */ /* 0x006fea0003c00000 */
.L_x_102:
[----:B------:R-:W-:Y:S05]  /*69b0*/  WARPSYNC.ALL ;  /* 0x0000000000007948 */ /* 0x000fea0003800000 */
[----:B------:R-:W-:Y:S01]  /*69c0*/  R2UR UR4, R25 ;  /* 0x00000000190472ca */ /* 0x000fe200000e0000 */
[----:B--23--:R-:W-:Y:S01]  /*69d0*/  HADD2.F32 R3, -RZ, R28.H0_H0 ;  /* 0x2000001cff037230 */ /* 0x00cfe20000004100 */
[----:B------:R-:W-:Y:S01]  /*69e0*/  SHF.L.U32 R64, R57, 0x1, RZ ;  /* 0x0000000139407819 */ /* 0x000fe200000006ff */
[----:B------:R-:W-:Y:S01]  /*69f0*/  HADD2.F32 R20, -RZ, R30.H0_H0 ;  /* 0x2000001eff147230 */ /* 0x000fe20000004100 */
[----:B------:R-:W-:Y:S01]  /*6a00*/  ISETP.NE.AND P0, PT, R47, RZ, PT ;  /* 0x000000ff2f00720c */ /* 0x000fe20003f05270 */
[----:B------:R-:W-:Y:S08]  /*6a10*/  BSSY.RECONVERGENT B0, `(.L_x_103) ;  /* 0x0000050000007945 */ /* 0x000ff00003800200 */
[----:B------:R-:W2:Y:S02]  /*6a20*/  LDTM.16dp256bit.x4 R4, tmem[UR4] ;  /* 0x00000004000479ee */ /* 0x000ea40008120000 */
[C---:B--2---:R-:W-:Y:S01]  /*6a30*/  FMUL R0, R24.reuse, R4 ;  /* 0x0000000418007220 */ /* 0x044fe20000400000 */
[----:B------:R-:W-:Y:S02]  /*6a40*/  HADD2.F32 R4, -RZ, R28.H1_H1 ;  /* 0x3000001cff047230 */ /* 0x000fe40000004100 */
[----:B------:R-:W-:Y:S01]  /*6a50*/  FMUL R2, R24, R5 ;  /* 0x0000000518027220 */ /* 0x000fe20000400000 */
[--C-:B------:R-:W-:Y:S02]  /*6a60*/  HADD2.F32 R5, -RZ, R29.reuse.H0_H0 ;  /* 0x2000001dff057230 */ /* 0x100fe40000004100 */
[----:B------:R-:W-:Y:S01]  /*6a70*/  FFMA R0, R26, R3, R0 ;  /* 0x000000031a007223 */ /* 0x000fe20000000000 */
[----:B------:R-:W-:Y:S01]  /*6a80*/  FMUL R3, R24, R6 ;  /* 0x0000000618037220 */ /* 0x000fe20000400000 */
[----:B------:R-:W-:Y:S02]  /*6a90*/  HADD2.F32 R6, -RZ, R29.H1_H1 ;  /* 0x3000001dff067230 */ /* 0x000fe40000004100 */
[----:B------:R-:W-:Y:S01]  /*6aa0*/  FFMA R2, R26, R4, R2 ;  /* 0x000000041a027223 */ /* 0x000fe20000000002 */
[----:B------:R-:W-:Y:S01]  /*6ab0*/  FMUL R7, R24, R7 ;  /* 0x0000000718077220 */ /* 0x000fe20000400000 */
[----:B------:R-:W-:Y:S01]  /*6ac0*/  FFMA R3, R26, R5, R3 ;  /* 0x000000051a037223 */ /* 0x000fe20000000003 */
[C---:B------:R-:W-:Y:S01]  /*6ad0*/  FMUL R4, R24.reuse, R8 ;  /* 0x0000000818047220 */ /* 0x040fe20000400000 */
[----:B------:R-:W-:Y:S01]  /*6ae0*/  FMUL R5, R24, R9 ;  /* 0x0000000918057220 */ /* 0x000fe20000400000 */
[----:B------:R-:W-:Y:S01]  /*6af0*/  F2FP.F16.F32.PACK_AB R32, R2, R0 ;  /* 0x000000000220723e */ /* 0x000fe200000000ff */
[C---:B------:R-:W-:Y:S01]  /*6b00*/  FFMA R7, R26.reuse, R6, R7 ;  /* 0x000000061a077223 */ /* 0x040fe20000000007 */
[----:B------:R-:W-:Y:S02]  /*6b10*/  HADD2.F32 R0, -RZ, R30.H1_H1 ;  /* 0x3000001eff007230 */ /* 0x000fe40000004100 */
[----:B------:R-:W-:Y:S01]  /*6b20*/  FFMA R4, R26, R20, R4 ;  /* 0x000000141a047223 */ /* 0x000fe20000000004 */
[--C-:B------:R-:W-:Y:S02]  /*6b30*/  HADD2.F32 R2, -RZ, R31.reuse.H0_H0 ;  /* 0x2000001fff027230 */ /* 0x100fe40000004100 */
[----:B------:R-:W-:Y:S01]  /*6b40*/  FMUL R6, R24, R10 ;  /* 0x0000000a18067220 */ /* 0x000fe20000400000 */
[----:B------:R-:W-:Y:S01]  /*6b50*/  F2FP.F16.F32.PACK_AB R33, R7, R3 ;  /* 0x000000030721723e */ /* 0x000fe200000000ff */
[----:B------:R-:W-:Y:S02]  /*6b60*/  HADD2.F32 R3, -RZ, R31.H1_H1 ;  /* 0x3000001fff037230 */ /* 0x000fe40000004100 */
[----:B------:R-:W-:Y:S01]  /*6b70*/  FFMA R5, R26, R0, R5 ;  /* 0x000000001a057223 */ /* 0x000fe20000000005 */
[C---:B------:R-:W-:Y:S01]  /*6b80*/  FMUL R11, R24.reuse, R11 ;  /* 0x0000000b180b7220 */ /* 0x040fe20000400000 */
[--C-:B-1----:R-:W-:Y:S02]  /*6b90*/  HADD2.F32 R7, -RZ, R36.reuse.H0_H0 ;  /* 0x20000024ff077230 */ /* 0x102fe40000004100 */
[C---:B------:R-:W-:Y:S01]  /*6ba0*/  FMUL R8, R24.reuse, R12 ;  /* 0x0000000c18087220 */ /* 0x040fe20000400000 */
[----:B------:R-:W-:Y:S02]  /*6bb0*/  HADD2.F32 R0, -RZ, R36.H1_H1 ;  /* 0x30000024ff007230 */ /* 0x000fe40000004100 */
[----:B------:R-:W-:Y:S01]  /*6bc0*/  FMUL R9, R24, R13 ;  /* 0x0000000d18097220 */ /* 0x000fe20000400000 */
[C---:B------:R-:W-:Y:S01]  /*6bd0*/  FFMA R6, R26.reuse, R2, R6 ;  /* 0x000000021a067223 */ /* 0x040fe20000000006 */
[C---:B------:R-:W-:Y:S01]  /*6be0*/  FFMA R11, R26.reuse, R3, R11 ;  /* 0x000000031a0b7223 */ /* 0x040fe2000000000b */
[C---:B------:R-:W-:Y:S01]  /*6bf0*/  FFMA R8, R26.reuse, R7, R8 ;  /* 0x000000071a087223 */ /* 0x040fe20000000008 */
[----:B------:R-:W-:Y:S01]  /*6c00*/  FFMA R9, R26, R0, R9 ;  /* 0x000000001a097223 */ /* 0x000fe20000000009 */
[--C-:B------:R-:W-:Y:S02]  /*6c10*/  HADD2.F32 R2, -RZ, R37.reuse.H0_H0 ;  /* 0x20000025ff027230 */ /* 0x100fe40000004100 */
[C---:B------:R-:W-:Y:S01]  /*6c20*/  FMUL R10, R24.reuse, R14 ;  /* 0x0000000e180a7220 */ /* 0x040fe20000400000 */
[----:B------:R-:W-:Y:S02]  /*6c30*/  HADD2.F32 R0, -RZ, R37.H1_H1 ;  /* 0x30000025ff007230 */ /* 0x000fe40000004100 */
[----:B------:R-:W-:Y:S01]  /*6c40*/  FMUL R15, R24, R15 ;  /* 0x0000000f180f7220 */ /* 0x000fe20000400000 */
[----:B------:R-:W-:Y:S01]  /*6c50*/  F2FP.F16.F32.PACK_AB R34, R5, R4 ;  /* 0x000000040522723e */ /* 0x000fe200000000ff */
[----:B------:R-:W-:Y:S01]  /*6c60*/  FFMA R10, R26, R2, R10 ;  /* 0x000000021a0a7223 */ /* 0x000fe2000000000a */
[----:B------:R-:W-:Y:S01]  /*6c70*/  FMUL R12, R24, R16 ;  /* 0x00000010180c7220 */ /* 0x000fe20000400000 */
[----:B------:R-:W-:Y:S01]  /*6c80*/  FFMA R15, R26, R0, R15 ;  /* 0x000000001a0f7223 */ /* 0x000fe2000000000f */
[--C-:B------:R-:W-:Y:S01]  /*6c90*/  HADD2.F32 R0, -RZ, R38.reuse.H0_H0 ;  /* 0x20000026ff007230 */ /* 0x100fe20000004100 */
[----:B------:R-:W-:Y:S01]  /*6ca0*/  MOV R5, UR49 ;  /* 0x0000003100057c02 */ /* 0x000fe20008000f00 */
[----:B------:R-:W-:Y:S02]  /*6cb0*/  HADD2.F32 R2, -RZ, R38.H1_H1 ;  /* 0x30000026ff027230 */ /* 0x000fe40000004100 */
[C---:B------:R-:W-:Y:S01]  /*6cc0*/  FMUL R13, R24.reuse, R17 ;  /* 0x00000011180d7220 */ /* 0x040fe20000400000 */
[--C-:B------:R-:W-:Y:S02]  /*6cd0*/  HADD2.F32 R3, -RZ, R39.reuse.H0_H0 ;  /* 0x20000027ff037230 */ /* 0x100fe40000004100 */
[C---:B------:R-:W-:Y:S01]  /*6ce0*/  FMUL R14, R24.reuse, R18 ;  /* 0x00000012180e7220 */ /* 0x040fe20000400000 */
[----:B------:R-:W-:Y:S02]  /*6cf0*/  HADD2.F32 R4, -RZ, R39.H1_H1 ;  /* 0x30000027ff047230 */ /* 0x000fe40000004100 */
[----:B------:R-:W-:Y:S01]  /*6d00*/  FMUL R19, R24, R19 ;  /* 0x0000001318137220 */ /* 0x000fe20000400000 */
[C---:B------:R-:W-:Y:S01]  /*6d10*/  FFMA R12, R26.reuse, R0, R12 ;  /* 0x000000001a0c7223 */ /* 0x040fe2000000000c */
[----:B------:R-:W-:Y:S01]  /*6d20*/  LEA R5, R5, R46, 0xb ;  /* 0x0000002e05057211 */ /* 0x000fe200078e58ff */
[C---:B------:R-:W-:Y:S01]  /*6d30*/  FFMA R13, R26.reuse, R2, R13 ;  /* 0x000000021a0d7223 */ /* 0x040fe2000000000d */
[C---:B------:R-:W-:Y:S01]  /*6d40*/  FFMA R14, R26.reuse, R3, R14 ;  /* 0x000000031a0e7223 */ /* 0x040fe2000000000e */
[----:B------:R-:W-:Y:S01]  /*6d50*/  FFMA R19, R26, R4, R19 ;  /* 0x000000041a137223 */ /* 0x000fe20000000013 */
[----:B------:R-:W-:Y:S02]  /*6d60*/  F2FP.F16.F32.PACK_AB R35, R11, R6 ;  /* 0x000000060b23723e */ /* 0x000fe400000000ff */
[----:B------:R-:W-:Y:S02]  /*6d70*/  LEA R5, R5, UR48, 0x1 ;  /* 0x0000003005057c11 */ /* 0x000fe4000f8e08ff */
[----:B------:R-:W-:Y:S02]  /*6d80*/  F2FP.F16.F32.PACK_AB R8, R9, R8 ;  /* 0x000000080908723e */ /* 0x000fe400000000ff */
[----:B------:R-:W-:Y:S01]  /*6d90*/  F2FP.F16.F32.PACK_AB R9, R15, R10 ;  /* 0x0000000a0f09723e */ /* 0x000fe200000000ff */
[----:B------:R1:W-:Y:S01]  /*6da0*/  STSM.16.M88.4 [R5+0x200], R32 ;  /* 0x0002002005007844 */ /* 0x0003e20000000200 */
[----:B------:R-:W-:Y:S02]  /*6db0*/  F2FP.F16.F32.PACK_AB R10, R13, R12 ;  /* 0x0000000c0d0a723e */ /* 0x000fe400000000ff */
[----:B------:R-:W-:Y:S02]  /*6dc0*/  F2FP.F16.F32.PACK_AB R11, R19, R14 ;  /* 0x0000000e130b723e */ /* 0x000fe400000000ff */
[----:B------:R-:W-:Y:S05]  /*6dd0*/  IADD3 R0, PT, PT, R64, 0x200, R5 ;  /* 0x0000020040007810 */ /* 0x000fea0007ffe005 */
[----:B------:R1:W-:Y:S01]  /*6de0*/  STSM.16.M88.4 [R0], R8 ;  /* 0x0000000800007844 */ /* 0x0003e20000000200 */
[----:B------:R-:W-:Y:S01]  /*6df0*/  @!PT LDS RZ, [RZ] ;  /* 0x00000000fffff984 */ /* 0x000fe20000000800 */
[----:B------:R-:W-:Y:S01]  /*6e00*/  @!PT LDS RZ, [RZ] ;  /* 0x00000000fffff984 */ /* 0x000fe20000000800 */
[----:B------:R-:W-:Y:S01]  /*6e10*/  @!PT LDS RZ, [RZ] ;  /* 0x00000000fffff984 */ /* 0x000fe20000000800 */
[----:B------:R-:W-:Y:S01]  /*6e20*/  @!PT LDS RZ, [RZ] ;  /* 0x00000000fffff984 */ /* 0x000fe20000000800 */
[----:B------:R2:W-:Y:S07]  /*6e30*/  MEMBAR.ALL.CTA ;  /* 0x0000000000007992 */ /* 0x0005ee0000008000 */
[----:B--2---:R-:W2:Y:S02]  /*6e40*/  FENCE.VIEW.ASYNC.S ;  /* 0x00000000000073c6 */ /* 0x004ea40000000000 */
[----:B--2---:R-:W-:Y:S06]  /*6e50*/  BAR.SYNC.DEFER_BLOCKING 0x1, 0x80 ;  /* 0x0042000000007b1d */ /* 0x004fec0000010000 */
[----:B------:R-:W-:Y:S05]  /*6e60*/  @P0 BRA `(.L_x_104) ;  /* 0x0000000000280947 */ /* 0x000fea0003800000 */
[----:B------:R-:W2:Y:S01]  /*6e70*/  LDCU.64 UR6, c[0x0][0x348] ;  /* 0x00006900ff0677ac */ /* 0x000ea20008000a00 */
[----:B------:R-:W-:Y:S02]  /*6e80*/  R2UR UR42, R61 ;  /* 0x000000003d2a72ca */ /* 0x000fe400000e0000 */
[----:B------:R-:W-:Y:S01]  /*6e90*/  R2UR UR43, R59 ;  /* 0x000000003b2b72ca */ /* 0x000fe200000e0000 */
[----:B------:R-:W-:Y:S01]  /*6ea0*/  ULEA UR5, UR49, UR48, 0xc ;  /* 0x0000003031057291 */ /* 0x000fe2000f8e60ff */
[----:B------:R-:W-:Y:S03]  /*6eb0*/  R2UR UR44, R60 ;  /* 0x000000003c2c72ca */ /* 0x000fe600000e0000 */
[----:B------:R-:W-:Y:S02]  /*6ec0*/  UIADD3 UR40, UPT, UPT, UR5, 0x200, URZ ;  /* 0x0000020005287890 */ /* 0x000fe4000fffe0ff */
[----:B--2---:R-:W-:Y:S04]  /*6ed0*/  UIADD3 UR4, UP0, UPT, UR6, 0x680, URZ ;  /* 0x0000068006047890 */ /* 0x004fe8000ff1e0ff */
[----:B------:R-:W-:Y:S09]  /*6ee0*/  UIADD3.X UR5, UPT, UPT, URZ, UR7, URZ, UP0, !UPT ;  /* 0x00000007ff057290 */ /* 0x000ff200087fe4ff */
[----:B------:R2:W-:Y:S02]  /*6ef0*/  UTMASTG.4D.IM2COL [UR40], [UR4] ;  /* 0x00000028040073b5 */ /* 0x0005e40008058000 */
[----:B--2---:R0:W-:Y:S02]  /*6f00*/  UTMACMDFLUSH ;  /* 0x00000000000079b7 */ /* 0x0041e40000000000 */
.L_x_104:
[----:B------:R-:W-:Y:S05]  /*6f10*/  BSYNC.RECONVERGENT B0 ;  /* 0x0000000000007941 */ /* 0x000fea0003800200 */
.L_x_103:
[----:B------:R-:W-:Y:S01]  /*6f20*/  UIADD3 UR42, UPT, UPT, UR49, 0x1, URZ ;  /* 0x00000001312a7890 */ /* 0x000fe2000fffe0ff */
[----:B------:R-:W-:Y:S03]  /*6f30*/  BSSY.RECONVERGENT B0, `(.L_x_105) ;  /* 0x0000005000007945 */ /* 0x000fe60003800200 */
[----:B------:R-:W-:Y:S04]  /*6f40*/  UISETP.NE.AND UP0, UPT, UR42, 0x3, UPT ;  /* 0x000000032a00788c */ /* 0x000fe8000bf05270 */
[----:B------:R-:W-:Y:S01]  /*6f50*/  USEL UR40, UR42, URZ, UP0 ;  /* 0x000000ff2a287287 */ /* 0x000fe20008000000 */
[----:B------:R-:W-:Y:S11]  /*6f60*/  @P0 BRA `(.L_x_106) ;  /* 0x0000000000040947 */ /* 0x000ff60003800000 */
[----:B------:R-:W-:Y:S04]  /*6f70*/  DEPBAR.LE SB0, 0x1 ;  /* 0x000080400000791a */ /* 0x000fe80000000000 */
.L_x_106:
[----:B------:R-:W-:Y:S05]  /*6f80*/  BSYNC.RECONVERGENT B0 ;  /* 0x0000000000007941 */ /* 0x000fea0003800200 */
.L_x_105:
[----:B------:R-:W-:Y:S01]  /*6f90*/  BAR.SYNC.DEFER_BLOCKING 0x1, 0x80 ;  /* 0x0042000000007b1d */ /* 0x000fe20000010000 */
[----:B------:R-:W-:Y:S01]  /*6fa0*/  ISETP.NE.AND P1, PT, R63, RZ, PT ;  /* 0x000000ff3f00720c */ /* 0x000fe20003f25270 */
[----:B------:R-:W-:Y:S01]  /*6fb0*/  UISETP.NE.AND UP0, UPT, UR53, URZ, UPT ;  /* 0x000000ff3500728c */ /* 0x000fe2000bf05270 */
[----:B------:R-:W-:Y:S11]  /*6fc0*/  LEA R3, R66, UR48, 0x3 ;  /* 0x0000003042037c11 */ /* 0x000ff6000f8e18ff */
[----:B------:R-:W-:Y:S01]  /*6fd0*/  @P1 SHF.L.U32 R4, R65, 0x1f, RZ ;  /* 0x0000001f41041819 */ /* 0x000fe200000006ff */
[----:B------:R-:W-:Y:S06]  /*6fe0*/  BRA.U !UP0, `(.L_x_107) ;  /* 0x0000000108247547 */ /* 0x000fec000b800000 */
[----:B-1----:R-:W1:Y:S01]  /*6ff0*/  S2R R0, SR_CgaCtaId ;  /* 0x0000000000007919 */ /* 0x002e620000008800 */
[----:B------:R-:W-:Y:S01]  /*7000*/  IMAD.U32 R2, RZ, RZ, UR50 ;  /* 0x00000032ff027e24 */ /* 0x000fe2000f8e00ff */
[----:B------:R-:W-:Y:S04]  /*7010*/  UIADD3 UR4, UPT, UPT, UR50, 0x1, URZ ;  /* 0x0000000132047890 */ /* 0x000fe8000fffe0ff */
[----:B------:R-:W-:Y:S01]  /*7020*/  @P1 LEA R2, R2, UR48, 0x3 ;  /* 0x0000003002021c11 */ /* 0x000fe2000f8e18ff */
[----:B------:R-:W-:Y:S04]  /*7030*/  UISETP.NE.AND UP0, UPT, UR4, 0x3, UPT ;  /* 0x000000030400788c */ /* 0x000fe8000bf05270 */
[----:B------:R-:W-:Y:S01]  /*7040*/  @P1 VIADD R2, R2, 0xe8 ;  /* 0x000000e802021836 */ /* 0x000fe20000000000 */
[----:B------:R-:W-:Y:S04]  /*7050*/  USEL UR50, UR4, URZ, UP0 ;  /* 0x000000ff04327287 */ /* 0x000fe80008000000 */
[----:B-1----:R-:W-:Y:S04]  /*7060*/  @P1 PRMT R0, R0, 0x654, R2 ;  /* 0x0000065400001816 */ /* 0x002fe80000000002 */
[----:B------:R2:W-:Y:S04]  /*7070*/  @P1 SYNCS.ARRIVE.TRANS64.RED.A1T0 RZ, [R0+URZ], RZ ;  /* 0x000000ff00ff19a7 */ /* 0x0005e800081004ff */
.L_x_107:
[----:B------:R-:W3:Y:S01]  /*7080*/  @P1 SYNCS.PHASECHK.TRANS64.TRYWAIT P0, [R3+URZ+0xd0], R4 ;  /* 0x0000d004030015a7 */ /* 0x000ee200080011ff */
[----:B------:R-:W-:Y:S01]  /*7090*/  BSSY B1, `(.L_x_108) ;  /* 0x0000013000017945 */ /* 0x000fe20003800000 */
[----:B---3--:R-:W-:Y:S03]  /*70a0*/  @P1 SEL R67, RZ, 0x1, !P0 ;  /* 0x00000001ff431807 */ /* 0x008fe60004000000 */
[----:B------:R-:W-:Y:S05]  /*70b0*/  @!P1 BRA `(.L_x_109) ;  /* 0x0000000000409947 */ /* 0x000fea0003800000 */
[----:B------:R-:W-:Y:S01]  /*70c0*/  ISETP.NE.AND P1, PT, R68, RZ, PT ;  /* 0x000000ff4400720c */ /* 0x000fe20003f25270 */
[----:B------:R-:W-:Y:S01]  /*70d0*/  BSSY B0, `(.L_x_110) ;  /* 0x0000009000007945 */ /* 0x000fe20003800000 */
[----:B------:R-:W-:Y:S11]  /*70e0*/  ISETP.NE.AND P0, PT, R67, RZ, PT ;  /* 0x000000ff4300720c */ /* 0x000ff60003f05270 */
[----:B------:R-:W-:Y:S05]  /*70f0*/  @P1 IMAD R2, R66, 0x800, R46 ;  /* 0x0000080042021824 */ /* 0x000fea00078e022e */
[----:B------:R-:W-:Y:S05]  /*7100*/  @P1 LEA R2, R2, UR48, 0x1 ;  /* 0x0000003002021c11 */ /* 0x000fea000f8e08ff */
[----:B-12---:R-:W-:Y:S01]  /*7110*/  @P1 IMAD.IADD R0, R64, 0x1, R2 ;  /* 0x0000000140001824 */ /* 0x006fe200078e0202 */
[----:B------:R-:W-:Y:S06]  /*7120*/  @P0 BRA `(.L_x_111) ;  /* 0x00000000000c0947 */ /* 0x000fec0003800000 */
[----:B------:R-:W-:Y:S04]  /*7130*/  SHF.L.U32 R65, R65, 0x1f, RZ ;  /* 0x0000001f41417819 */ /* 0x000fe800000006ff */
[----:B------:R-:W1:Y:S02]  /*7140*/  SYNCS.PHASECHK.TRANS64.TRYWAIT P0, [R3+URZ+0xd0], R65 ;  /* 0x0000d041030075a7 */ /* 0x000e6400080011ff */
[----:B-1----:R-:W-:Y:S05]  /*7150*/  @!P0 BRA `(.L_x_112) ;  /* 0x0000001400c88947 */ /* 0x002fea0003800000 */
.L_x_111:
[----:B------:R-:W-:Y:S05]  /*7160*/  BSYNC B0 ;  /* 0x0000000000007941 */ /* 0x000fea0003800000 */
.L_x_110:
[----:B------:R-:W-:Y:S11]  /*7170*/  ISETP.NE.AND P0, PT, R68, RZ, PT ;  /* 0x000000ff4400720c */ /* 0x000ff60003f05270 */
[----:B------:R-:W-:Y:S02]  /*7180*/  @!UPT UIADD3 URZ, UPT, UPT, URZ, URZ, URZ ;  /* 0x000000fffffff290 */ /* 0x000fe4000fffe0ff */
[----:B------:R-:W-:Y:S05]  /*7190*/  @P0 WARPSYNC.ALL ;  /* 0x0000000000000948 */ /* 0x000fea0003800000 */
[----:B------:R3:W4:Y:S04]  /*71a0*/  @P0 LDSM.16.M88.4 R28, [R2+0x200] ;  /* 0x00020000021c083b */ /* 0x0007280000000200 */
[----:B------:R3:W2:Y:S02]  /*71b0*/  @P0 LDSM.16.M88.4 R36, [R0+0x200] ;  /* 0x000200000024083b */ /* 0x0006a40000000200 */
.L_x_109:
[----:B------:R-:W-:Y:S05]  /*71c0*/  BSYNC B1 ;  /* 0x0000000000017941 */ /* 0x000fea0003800000 */
.L_x_108:
[----:B-123--:R-:W-:Y:S05]  /*71d0*/  VIADD R0, R25, 0x20 ;  /* 0x0000002019007836 */ /* 0x00efea0000000000 */
[----:B------:R-:W-:Y:S04]  /*71e0*/  SHF.R.U32.HI R0, RZ, 0x15, R0 ;  /* 0x00000015ff007819 */ /* 0x000fe80000011600 */
[----:B------:R-:W-:Y:S11]  /*71f0*/  LOP3.LUT P0, RZ, R0, 0x3, R49, 0x48, !PT ;  /* 0x0000000300ff7812 */ /* 0x000ff60007804831 */
[----:B------:R-:W-:Y:S02]  /*7200*/  @!UPT UIADD3 URZ, UPT, UPT, URZ, URZ, URZ ;  /* 0x000000fffffff290 */ /* 0x000fe4000fffe0ff */
[----:B------:R-:W-:Y:S05]  /*7210*/  @!P0 BRA `(.L_x_113) ;  /* 0x0000000000408947 */ /* 0x000fea0003800000 */
[----:B------:R-:W1:Y:S01]  /*7220*/  LDCU.64 UR8, c[0x4][0x70] ;  /* 0x01000e00ff0877ac */ /* 0x000e620008000a00 */
[----:B------:R-:W-:Y:S01]  /*7230*/  MOV R3, 0x0 ;  /* 0x0000000000037802 */ /* 0x000fe20000000f00 */
[----:B------:R-:W-:Y:S02]  /*7240*/  HFMA2 R12, -RZ, RZ, 0, 5.9604644775390625e-08 ;  /* 0x00000001ff0c7431 */ /* 0x000fe400000001ff */
[----:B------:R-:W-:Y:S02]  /*7250*/  IMAD.MOV.U32 R8, RZ, RZ, 0x192 ;  /* 0x00000192ff087424 */ /* 0x000fe400078e00ff */
[----:B------:R-:W-:Y:S01]  /*7260*/  IMAD.MOV.U32 R13, RZ, RZ, RZ ;  /* 0x000000ffff0d7224 */ /* 0x000fe200078e00ff */
[----:B------:R-:W2:Y:S01]  /*7270*/  LDCU.64 UR6, c[0x4][0x78] ;  /* 0x01000f00ff0677ac */ /* 0x000ea20008000a00 */
[----:B------:R-:W3:Y:S01]  /*7280*/  LDC.64 R2, c[0x4][R3] ;  /* 0x0100000003027b82 */ /* 0x000ee20000000a00 */
[----:B------:R-:W5:Y:S01]  /*7290*/  LDCU.64 UR4, c[0x4][0x10] ;  /* 0x01000200ff0477ac */ /* 0x000f620008000a00 */
[----:B-1----:R-:W-:Y:S01]  /*72a0*/  MOV R5, UR9 ;  /* 0x0000000900057c02 */ /* 0x002fe20008000f00 */
[----:B------:R-:W-:Y:S01]  /*72b0*/  IMAD.U32 R4, RZ, RZ, UR8 ;  /* 0x00000008ff047e24 */ /* 0x000fe2000f8e00ff */
[----:B--2---:R-:W-:Y:S01]  /*72c0*/  MOV R7, UR7 ;  /* 0x0000000700077c02 */ /* 0x004fe20008000f00 */
[----:B------:R-:W-:Y:S01]  /*72d0*/  IMAD.U32 R6, RZ, RZ, UR6 ;  /* 0x00000006ff067e24 */ /* 0x000fe2000f8e00ff */
[----:B-----5:R-:W-:Y:S01]  /*72e0*/  MOV R11, UR5 ;  /* 0x00000005000b7c02 */ /* 0x020fe20008000f00 */
[----:B------:R-:W-:Y:S02]  /*72f0*/  IMAD.U32 R10, RZ, RZ, UR4 ;  /* 0x00000004ff0a7e24 */ /* 0x000fe4000f8e00ff */
[----:B------:R-:W-:Y:S07]  /*7300*/  LEPC R20, `(.L_x_113) ;  /* 0x000000001014794e */ /* 0x000fee0000000000 */
[----:B---34-:R-:W-:Y:S05]  /*7310*/  CALL.ABS.NOINC R2 ;  /* 0x0000000002007343 */ /* 0x018fea0003c00000 */
.L_x_113:
[----:B------:R-:W-:Y:S01]  /*7320*/  ISETP.NE.AND P0, PT, R47, RZ, PT ;  /* 0x000000ff2f00720c */ /* 0x000fe20003f05270 */
[----:B------:R-:W-:Y:S05]  /*7330*/  WARPSYNC.ALL ;  /* 0x0000000000007948 */ /* 0x000fea0003800000 */
[----:B------:R-:W-:Y:S01]  /*7340*/  R2UR UR4, R25 ;  /* 0x00000000190472ca */ /* 0x000fe200000e0000 */
[----:B------:R-:W1:Y:S01]  /*7350*/  S2UR UR5, SR_CgaCtaId ;  /* 0x00000000000579c3 */ /* 0x000e620000008800 */
[--C-:B----4-:R-:W-:Y:S01]  /*7360*/  HADD2.F32 R20, -RZ, R28.reuse.H0_H0 ;  /* 0x2000001cff147230 */ /* 0x110fe20000004100 */
[----:B------:R-:W-:Y:S01]  /*7370*/  BSSY.RECONVERGENT B0, `(.L_x_114) ;  /* 0x0000057000007945 */ /* 0x000fe20003800200 */
[----:B------:R-:W-:Y:S02]  /*7380*/  HADD2.F32 R21, -RZ, R28.H1_H1 ;  /* 0x3000001cff157230 */ /* 0x000fe40000004100 */
[--C-:B------:R-:W-:Y:S02]  /*7390*/  HADD2.F32 R25, -RZ, R29.reuse.H0_H0 ;  /* 0x2000001dff197230 */ /* 0x100fe40000004100 */
[----:B------:R-:W-:Y:S02]  /*73a0*/  HADD2.F32 R28, -RZ, R30.H0_H0 ;  /* 0x2000001eff1c7230 */ /* 0x000fe40000004100 */
[--C-:B------:R-:W-:Y:S02]  /*73b0*/  HADD2.F32 R32, -RZ, R36.reuse.H0_H0 ;  /* 0x20000024ff207230 */ /* 0x100fe40000004100 */
[----:B------:R-:W-:Y:S01]  /*73c0*/  HADD2.F32 R33, -RZ, R36.H1_H1 ;  /* 0x30000024ff217230 */ /* 0x000fe20000004100 */
[----:B------:R-:W2:Y:S01]  /*73d0*/  LDTM.16dp256bit.x4 R4, tmem[UR4+0x20] ;  /* 0x00002004000479ee */ /* 0x000ea20008120000 */
[----:B------:R-:W-:Y:S01]  /*73e0*/  NOP ;  /* 0x0000000000007918 */ /* 0x000fe20000000000 */
[----:B------:R-:W-:Y:S01]  /*73f0*/  R2UR UR4, R27 ;  /* 0x000000001b0472ca */ /* 0x000fe200000e0000 */
[----:B------:R-:W-:Y:S02]  /*7400*/  HADD2.F32 R27, -RZ, R29.H1_H1 ;  /* 0x3000001dff1b7230 */ /* 0x000fe40000004100 */
[----:B------:R-:W-:Y:S02]  /*7410*/  HADD2.F32 R29, -RZ, R30.H1_H1 ;  /* 0x3000001eff1d7230 */ /* 0x000fe40000004100 */
[--C-:B------:R-:W-:Y:S02]  /*7420*/  HADD2.F32 R30, -RZ, R31.reuse.H0_H0 ;  /* 0x2000001fff1e7230 */ /* 0x100fe40000004100 */
[----:B------:R-:W-:Y:S02]  /*7430*/  HADD2.F32 R31, -RZ, R31.H1_H1 ;  /* 0x3000001fff1f7230 */ /* 0x000fe40000004100 */
[--C-:B------:R-:W-:Y:S02]  /*7440*/  HADD2.F32 R34, -RZ, R37.reuse.H0_H0 ;  /* 0x20000025ff227230 */ /* 0x100fe40000004100 */
[----:B------:R-:W-:Y:S02]  /*7450*/  HADD2.F32 R35, -RZ, R37.H1_H1 ;  /* 0x30000025ff237230 */ /* 0x000fe40000004100 */
[----:B------:R-:W-:Y:S01]  /*7460*/  UIADD3 UR4, UPT, UPT, UR4, 0x130, URZ ;  /* 0x0000013004047890 */ /* 0x000fe2000fffe0ff */
[--C-:B------:R-:W-:Y:S02]  /*7470*/  HADD2.F32 R36, -RZ, R38.reuse.H0_H0 ;  /* 0x20000026ff247230 */ /* 0x100fe40000004100 */
[----:B------:R-:W-:Y:S02]  /*7480*/  HADD2.F32 R37, -RZ, R38.H1_H1 ;  /* 0x30000026ff257230 */ /* 0x000fe40000004100 */
[--C-:B------:R-:W-:Y:S02]  /*7490*/  HADD2.F32 R38, -RZ, R39.reuse.H0_H0 ;  /* 0x20000027ff267230 */ /* 0x100fe40000004100 */
[----:B------:R-:W-:Y:S02]  /*74a0*/  HADD2.F32 R39, -RZ, R39.H1_H1 ;  /* 0x30000027ff277230 */ /* 0x000fe40000004100 */
[C---:B--2---:R-:W-:Y:S01]  /*74b0*/  FMUL R4, R24.reuse, R4 ;  /* 0x0000000418047220 */ /* 0x044fe20000400000 */
[----:B-1----:R-:W-:Y:S01]  /*74c0*/  UPRMT UR4, UR5, 0x654, UR4 ;  /* 0x0000065405047896 */ /* 0x002fe20008000004 */
[C---:B------:R-:W-:Y:S01]  /*74d0*/  FMUL R5, R24.reuse, R5 ;  /* 0x0000000518057220 */ /* 0x040fe20000400000 */
[----:B------:R-:W-:Y:S01]  /*74e0*/  FMUL R6, R24, R6 ;  /* 0x0000000618067220 */ /* 0x000fe20000400000 */
[----:B------:R-:W-:Y:S01]  /*74f0*/  FFMA R4, R26, R20, R4 ;  /* 0x000000141a047223 */ /* 0x000fe20000000004 */
[----:B------:R-:W-:Y:S01]  /*7500*/  FMUL R7, R24, R7 ;  /* 0x0000000718077220 */ /* 0x000fe20000400000 */
[C---:B------:R-:W-:Y:S01]  /*7510*/  FFMA R5, R26.reuse, R21, R5 ;  /* 0x000000151a057223 */ /* 0x040fe20000000005 */
[----:B------:R-:W-:Y:S01]  /*7520*/  FFMA R6, R26, R25, R6 ;  /* 0x000000191a067223 */ /* 0x000fe20000000006 */
[----:B------:R-:W-:Y:S01]  /*7530*/  FMUL R8, R24, R8 ;  /* 0x0000000818087220 */ /* 0x000fe20000400000 */
[----:B------:R-:W-:Y:S01]  /*7540*/  FFMA R7, R26, R27, R7 ;  /* 0x0000001b1a077223 */ /* 0x000fe20000000007 */
[----:B------:R-:W-:Y:S01]  /*7550*/  FMUL R9, R24, R9 ;  /* 0x0000000918097220 */ /* 0x000fe20000400000 */
[----:B------:R-:W-:Y:S01]  /*7560*/  F2FP.F16.F32.PACK_AB R4, R5, R4 ;  /* 0x000000040504723e */ /* 0x000fe200000000ff */
[----:B------:R-:W-:Y:S01]  /*7570*/  SYNCS.ARRIVE.TRANS64.RED.A1T0 RZ, [UR4], RZ ;  /* 0x000000ffffff79a7 */ /* 0x000fe20008100404 */
[C---:B------:R-:W-:Y:S01]  /*7580*/  FFMA R8, R26.reuse, R28, R8 ;  /* 0x0000001c1a087223 */ /* 0x040fe20000000008 */
[----:B------:R-:W-:Y:S01]  /*7590*/  F2FP.F16.F32.PACK_AB R5, R7, R6 ;  /* 0x000000060705723e */ /* 0x000fe200000000ff */
[----:B------:R-:W-:Y:S01]  /*75a0*/  FFMA R9, R26, R29, R9 ;  /* 0x0000001d1a097223 */ /* 0x000fe20000000009 */
[C---:B------:R-:W-:Y:S01]  /*75b0*/  FMUL R10, R24.reuse, R10 ;  /* 0x0000000a180a7220 */ /* 0x040fe20000400000 */
[C---:B------:R-:W-:Y:S01]  /*75c0*/  FMUL R11, R24.reuse, R11 ;  /* 0x0000000b180b7220 */ /* 0x040fe20000400000 */
[C---:B------:R-:W-:Y:S01]  /*75d0*/  FMUL R0, R24.reuse, R12 ;  /* 0x0000000c18007220 */ /* 0x040fe20000400000 */
[----:B------:R-:W-:Y:S01]  /*75e0*/  FMUL R2, R24, R13 ;  /* 0x0000000d18027220 */ /* 0x000fe20000400000 */
[----:B------:R-:W-:Y:S01]  /*75f0*/  FFMA R10, R26, R30, R10 ;  /* 0x0000001e1a0a7223 */ /* 0x000fe2000000000a */
[----:B------:R-:W-:Y:S01]  /*7600*/  FMUL R3, R24, R14 ;  /* 0x0000000e18037220 */ /* 0x000fe20000400000 */
[----:B------:R-:W-:Y:S01]  /*7610*/  F2FP.F16.F32.PACK_AB R6, R9, R8 ;  /* 0x000000080906723e */ /* 0x000fe200000000ff */
[----:B------:R-:W-:Y:S01]  /*7620*/  FFMA R11, R26, R31, R11 ;  /* 0x0000001f1a0b7223 */ /* 0x000fe2000000000b */
[C---:B------:R-:W-:Y:S01]  /*7630*/  FMUL R15, R24.reuse, R15 ;  /* 0x0000000f180f7220 */ /* 0x040fe20000400000 */
[----:B------:R-:W-:Y:S01]  /*7640*/  FMUL R12, R24, R16 ;  /* 0x00000010180c7220 */ /* 0x000fe20000400000 */
[----:B------:R-:W-:Y:S01]  /*7650*/  FFMA R0, R26, R32, R0 ;  /* 0x000000201a007223 */ /* 0x000fe20000000000 */
[----:B------:R-:W-:Y:S01]  /*7660*/  MOV R8, UR40 ;  /* 0x0000002800087c02 */ /* 0x000fe20008000f00 */
[----:B------:R-:W-:Y:S01]  /*7670*/  FMUL R13, R24, R17 ;  /* 0x00000011180d7220 */ /* 0x000fe20000400000 */
[----:B------:R-:W-:Y:S01]  /*7680*/  FFMA R2, R26, R33, R2 ;  /* 0x000000211a027223 */ /* 0x000fe20000000002 */
[----:B------:R-:W-:Y:S01]  /*7690*/  FMUL R14, R24, R18 ;  /* 0x00000012180e7220 */ /* 0x000fe20000400000 */
[C---:B------:R-:W-:Y:S01]  /*76a0*/  FFMA R3, R26.reuse, R34, R3 ;  /* 0x000000221a037223 */ /* 0x040fe20000000003 */
[----:B------:R-:W-:Y:S01]  /*76b0*/  FFMA R15, R26, R35, R15 ;  /* 0x000000231a0f7223 */ /* 0x000fe2000000000f */
[----:B------:R-:W-:Y:S01]  /*76c0*/  FMUL R19, R24, R19 ;  /* 0x0000001318137220 */ /* 0x000fe20000400000 */
[----:B------:R-:W-:Y:S01]  /*76d0*/  FFMA R12, R26, R36, R12 ;  /* 0x000000241a0c7223 */ /* 0x000fe2000000000c */
        /* <DEDUP_REMOVED lines=25> */
[----:B------:R-:W-:Y:S01]  /*7870*/  R2UR UR12, R60 ;  /* 0x000000003c0c72ca */ /* 0x000fe200000e0000 */
[----:B------:R-:W-:Y:S02]  /*7880*/  UIADD3 UR9, UPT, UPT, UR41, 0x20, URZ ;  /* 0x0000002029097890 */ /* 0x000fe4000fffe0ff */
[----:B------:R-:W-:Y:S02]  /*7890*/  UIADD3 UR8, UPT, UPT, UR5, 0x200, URZ ;  /* 0x0000020005087890 */ /* 0x000fe4000fffe0ff */
[----:B--2---:R-:W-:Y:S04]  /*78a0*/  UIADD3 UR4, UP0, UPT, UR6, 0x680, URZ ;  /* 0x0000068006047890 */ /* 0x004fe8000ff1e0ff */
[----:B------:R-:W-:Y:S09]  /*78b0*/  UIADD3.X UR5, UPT, UPT, URZ, UR7, URZ, UP0, !UPT ;  /* 0x00000007ff057290 */ /* 0x000ff200087fe4ff */
[----:B------:R2:W-:Y:S02]  /*78c0*/  UTMASTG.4D.IM2COL [UR8], [UR4] ;  /* 0x00000008040073b5 */ /* 0x0005e40008058000 */
[----:B--2---:R0:W-:Y:S02]  /*78d0*/  UTMACMDFLUSH ;  /* 0x00000000000079b7 */ /* 0x0041e40000000000 */
.L_x_115:
[----:B------:R-:W-:Y:S05]  /*78e0*/  BSYNC.RECONVERGENT B0 ;  /* 0x0000000000007941 */ /* 0x000fea0003800200 */
.L_x_114:
[----:B------:R-:W-:Y:S01]  /*78f0*/  UIADD3 UR4, UPT, UPT, UR40, 0x1, URZ ;  /* 0x0000000128047890 */ /* 0x000fe2000fffe0ff */
[----:B------:R-:W-:Y:S03]  /*7900*/  BSSY.RECONVERGENT B0, `(.L_x_116) ;  /* 0x0000008000007945 */ /* 0x000fe60003800200 */
[----:B------:R-:W-:Y:S04]  /*7910*/  UISETP.NE.AND UP0, UPT, UR4, 0x3, UPT ;  /* 0x000000030400788c */ /* 0x000fe8000bf05270 */
[----:B------:R-:W-:Y:S02]  /*7920*/  UISETP.EQ.XOR UP1, UPT, UR42, 0x3, !UP0 ;  /* 0x000000032a00788c */ /* 0x000fe4000c722a70 */
[----:B------:R-:W-:Y:S02]  /*7930*/  USEL UR49, UR4, URZ, UP0 ;  /* 0x000000ff04317287 */ /* 0x000fe40008000000 */
[----:B------:R-:W-:Y:S04]  /*7940*/  USEL UR5, URZ, 0x1, !UP1 ;  /* 0x00000001ff057887 */ /* 0x000fe8000c800000 */
[----:B------:R-:W-:Y:S01]  /*7950*/  ULOP3.LUT UR54, UR54, UR5, URZ, 0x3c, !UPT ;  /* 0x0000000536367292 */ /* 0x000fe2000f8e3cff */
[----:B------:R-:W-:Y:S11]  /*7960*/  @P0 BRA `(.L_x_117) ;  /* 0x0000000000040947 */ /* 0x000ff60003800000 */
[----:B------:R-:W-:Y:S04]  /*7970*/  DEPBAR.LE SB0, 0x1 ;  /* 0x000080400000791a */ /* 0x000fe80000000000 */
.L_x_117:
[----:B------:R-:W-:Y:S05]  /*7980*/  BSYNC.RECONVERGENT B0 ;  /* 0x0000000000007941 */ /* 0x000fea0003800200 */
.L_x_116:
[----:B------:R-:W-:Y:S01]  /*7990*/  BAR.SYNC.DEFER_BLOCKING 0x1, 0x80 ;  /* 0x0042000000007b1d */ /* 0x000fe20000010000 */
[----:B------:R-:W-:Y:S01]  /*79a0*/  UISETP.NE.AND UP0, UPT, UR53, -0x2, UPT ;  /* 0xfffffffe3500788c */ /* 0x000fe2000bf05270 */
[----:B------:R-:W-:Y:S08]  /*79b0*/  IADD3 R22, PT, PT, R22, 0x1, RZ ;  /* 0x0000000116167810 */ /* 0x000ff00007ffe0ff */
[----:B------:R-:W-:Y:S05]  /*79c0*/  BRA.U !UP0, `(.L_x_118) ;  /* 0x0000000108287547 */ /* 0x000fea000b800000 */
[----:B------:R-:W2:Y:S01]  /*79d0*/  S2R R0, SR_CgaCtaId ;  /* 0x0000000000007919 */ /* 0x000ea20000008800 */
[----:B------:R-:W-:Y:S01]  /*79e0*/  ISETP.NE.AND P0, PT, R63, RZ, PT ;  /* 0x000000ff3f00720c */ /* 0x000fe20003f05270 */
[----:B------:R-:W-:Y:S01]  /*79f0*/  IMAD.U32 R2, RZ, RZ, UR50 ;  /* 0x00000032ff027e24 */ /* 0x000fe2000f8e00ff */
[----:B------:R-:W-:Y:S04]  /*7a00*/  UIADD3 UR4, UPT, UPT, UR50, 0x1, URZ ;  /* 0x0000000132047890 */ /* 0x000fe8000fffe0ff */
[----:B------:R-:W-:Y:S04]  /*7a10*/  UISETP.NE.AND UP0, UPT, UR4, 0x3, UPT ;  /* 0x000000030400788c */ /* 0x000fe8000bf05270 */
[----:B------:R-:W-:Y:S03]  /*7a20*/  USEL UR50, UR4, URZ, UP0 ;  /* 0x000000ff04327287 */ /* 0x000fe60008000000 */
[----:B------:R-:W-:Y:S05]  /*7a30*/  @P0 LEA R2, R2, UR48, 0x3 ;  /* 0x0000003002020c11 */ /* 0x000fea000f8e18ff */
[----:B------:R-:W-:Y:S05]  /*7a40*/  @P0 VIADD R2, R2, 0xe8 ;  /* 0x000000e802020836 */ /* 0x000fea0000000000 */
[----:B--2---:R-:W-:Y:S04]  /*7a50*/  @P0 PRMT R0, R0, 0x654, R2 ;  /* 0x0000065400000816 */ /* 0x004fe80000000002 */
[----:B------:R2:W-:Y:S03]  /*7a60*/  @P0 SYNCS.ARRIVE.TRANS64.RED.A1T0 RZ, [R0+URZ], RZ ;  /* 0x000000ff00ff09a7 */ /* 0x0005e600081004ff */
.L_x_118:
[----:B------:R-:W-:Y:S01]  /*7a70*/  R2UR UR5, R54 ;  /* 0x00000000360572ca */ /* 0x000fe200000e0000 */
[----:B------:R-:W-:Y:S01]  /*7a80*/  UISETP.NE.AND UP0, UPT, UR63, URZ, UPT ;  /* 0x000000ff3f00728c */ /* 0x000fe2000bf05270 */
[----:B------:R-:W-:Y:S01]  /*7a90*/  R2UR UR4, R55 ;  /* 0x00000000370472ca */ /* 0x000fe200000e0000 */
[----:B------:R-:W-:Y:S01]  /*7aa0*/  UIADD3 UR53, UPT, UPT, UR53, 0x2, URZ ;  /* 0x0000000235357890 */ /* 0x000fe2000fffe0ff */
[----:B------:R-:W-:Y:S02]  /*7ab0*/  R2UR UR52, R58 ;  /* 0x000000003a3472ca */ /* 0x000fe400000e0000 */
[----:B------:R-:W-:Y:S02]  /*7ac0*/  ISETP.NE.AND P0, PT, R22, 0x2, PT ;  /* 0x000000021600780c */ /* 0x000fe40003f05270 */
[----:B------:R-:W-:Y:S02]  /*7ad0*/  LOP3.LUT R44, R44, 0x1, RZ, 0x3c, !PT ;  /* 0x000000012c2c7812 */ /* 0x000fe400078e3cff */
[----:B--2---:R-:W-:Y:S02]  /*7ae0*/  SEL R0, RZ, 0x1, P0 ;  /* 0x00000001ff007807 */ /* 0x004fe40000000000 */
[----:B------:R-:W-:Y:S01]  /*7af0*/  SEL R22, R22, RZ, P0 ;  /* 0x000000ff16167207 */ /* 0x000fe20000000000 */
[----:B------:R-:W-:Y:S01]  /*7b00*/  UIADD3 UR26, UPT, UPT, UR36, UR5, URZ ;  /* 0x00000005241a7290 */ /* 0x000fe2000fffe0ff */
[----:B------:R-:W-:Y:S01]  /*7b10*/  LOP3.LUT R45, R45, R0, RZ, 0x3c, !PT ;  /* 0x000000002d2d7212 */ /* 0x000fe200078e3cff */
[----:B------:R-:W-:Y:S01]  /*7b20*/  UIADD3 UR51, UPT, UPT, UR37, UR4, URZ ;  /* 0x0000000425337290 */ /* 0x000fe2000fffe0ff */
[----:B------:R-:W-:Y:S11]  /*7b30*/  BRA.U UP0, `(.L_x_119) ;  /* 0xffffffdd00287547 */ /* 0x000ff6000b83ffff */
[----:B------:R-:W-:-:S13]  /*7b40*/  R2UR UR4, R56 ;  /* 0x00000000380472ca */ /* 0x000fda00000e0000 */
[----:B------:R-:W-:-:S09]  /*7b50*/  UISETP.NE.AND UP0, UPT, UR4, URZ, UPT ;  /* 0x000000ff0400728c */ /* 0x000fd2000bf05270 */
[----:B------:R-:W-:Y:S05]  /*7b60*/  BRA.U !UP0, `(.L_x_120) ;  /* 0x0000000108487547 */ /* 0x000fea000b800000 */
[----:B------:R-:W2:Y:S02]  /*7b70*/  LDCU.64 UR4, c[0x0][0x890] ;  /* 0x00011200ff0477ac */ /* 0x000ea40008000a00 */
[----:B--2---:R-:W-:-:S04]  /*7b80*/  UISETP.NE.U32.AND UP0, UPT, UR4, URZ, UPT ;  /* 0x000000ff0400728c */ /* 0x004fc8000bf05070 */
[----:B------:R-:W-:-:S09]  /*7b90*/  UISETP.NE.AND.EX UP0, UPT, UR5, URZ, UPT, UP0 ;  /* 0x000000ff0500728c */ /* 0x000fd2000bf05300 */
[----:B------:R-:W-:Y:S05]  /*7ba0*/  BRA.U UP0, `(.L_x_121) ;  /* 0x00000001000c7547 */ /* 0x000fea000b800000 */
[----:B------:R-:W-:-:S13]  /*7bb0*/  FSETP.NEU.AND P0, PT, R26, RZ, PT ;  /* 0x000000ff1a00720b */ /* 0x000fda0003f0d000 */
[----:B------:R-:W-:Y:S05]  /*7bc0*/  @!P0 EXIT ;  /* 0x000000000000894d */ /* 0x000fea0003800000 */
[----:B------:R-:W-:Y:S05]  /*7bd0*/  BRA `(.L_x_120) ;  /* 0x00000000002c7947 */ /* 0x000fea0003800000 */
.L_x_121:
[----:B------:R-:W-:Y:S01]  /*7be0*/  ISETP.NE.AND P0, PT, R62, RZ, PT ;  /* 0x000000ff3e00720c */ /* 0x000fe20003f05270 */
[----:B------:R-:W-:-:S12]  /*7bf0*/  BSSY.RECONVERGENT B0, `(.L_x_120) ;  /* 0x0000009000007945 */ /* 0x000fd80003800200 */
[----:B------:R-:W-:Y:S05]  /*7c00*/  @P0 BRA `(.L_x_122) ;  /* 0x0000000000140947 */ /* 0x000fea0003800000 */
[----:B------:R-:W2:Y:S02]  /*7c10*/  LDCU.64 UR4, c[0x0][0x888] ;  /* 0x00011100ff0477ac */ /* 0x000ea40008000a00 */
[----:B--2---:R-:W-:-:S04]  /*7c20*/  ISETP.NE.U32.AND P0, PT, RZ, UR4, PT ;  /* 0x00000004ff007c0c */ /* 0x004fc8000bf05070 */
[----:B------:R-:W-:-:S13]  /*7c30*/  ISETP.NE.AND.EX P0, PT, RZ, UR5, PT, P0 ;  /* 0x00000005ff007c0c */ /* 0x000fda000bf05300 */
[----:B------:R-:W-:Y:S05]  /*7c40*/  @!P0 EXIT ;  /* 0x000000000000894d */ /* 0x000fea0003800000 */
[----:B------:R-:W-:Y:S05]  /*7c50*/  BRA `(.L_x_123) ;  /* 0x0000000000087947 */ /* 0x000fea0003800000 */
.L_x_122:
[----:B------:R-:W-:-:S13]  /*7c60*/  FSETP.NEU.AND P0, PT, R26, RZ, PT ;  /* 0x000000ff1a00720b */ /* 0x000fda0003f0d000 */
[----:B------:R-:W-:Y:S05]  /*7c70*/  @!P0 EXIT ;  /* 0x000000000000894d */ /* 0x000fea0003800000 */
.L_x_123:
[----:B------:R-:W-:Y:S05]  /*7c80*/  BSYNC.RECONVERGENT B0 ;  /* 0x0000000000007941 */ /* 0x000fea0003800200 */
.L_x_120:
[----:B------:R-:W2:Y:S01]  /*7c90*/  S2UR UR5, SR_CgaCtaId ;  /* 0x00000000000579c3 */ /* 0x000ea20000008800 */
[----:B------:R-:W-:Y:S01]  /*7ca0*/  ULEA UR4, UR50, UR48, 0x3 ;  /* 0x0000003032047291 */ /* 0x000fe2000f8e18ff */
[----:B------:R-:W-:-:S04]  /*7cb0*/  DEPBAR.LE SB0, 0x0 ;  /* 0x000080000000791a */ /* 0x000fc80000000000 */
[----:B------:R-:W-:-:S04]  /*7cc0*/  UIADD3 UR4, UPT, UPT, UR4, 0xe8, URZ ;  /* 0x000000e804047890 */ /* 0x000fc8000fffe0ff */
[----:B--2---:R-:W-:-:S09]  /*7cd0*/  UPRMT UR4, UR5, 0x654, UR4 ;  /* 0x0000065405047896 */ /* 0x004fd20008000004 */
[----:B------:R-:W-:Y:S01]  /*7ce0*/  SYNCS.ARRIVE.TRANS64.RED.A1T0 RZ, [UR4], RZ ;  /* 0x000000ffffff79a7 */ /* 0x000fe20008100404 */
[----:B------:R-:W-:Y:S05]  /*7cf0*/  EXIT ;  /* 0x000000000000794d */ /* 0x000fea0003800000 */
.L_x_25:
[----:B------:R-:W-:Y:S07]  /*7d00*/  MOV R0, UR9 ;  /* 0x0000000900007c02 */ /* 0x000fee0008000f00 */
.L_x_124:
[----:B-1----:R1:W2:Y:S02]  /*7d10*/  SYNCS.PHASECHK.TRANS64.TRYWAIT P0, [R0+URZ+0x68], R5 ;  /* 0x00006805000075a7 */ /* 0x0022a400080011ff */
[----:B--2---:R-:W-:Y:S05]  /*7d20*/  @!P0 NANOSLEEP.SYNCS 0x989680 ;  /* 0x009896800000895d */ /* 0x004fea0003900000 */
[----:B------:R-:W2:Y:S02]  /*7d30*/  @!P0 SYNCS.PHASECHK.TRANS64 P0, [R0+URZ+0x68], R5 ;  /* 0x00006805000085a7 */ /* 0x000ea400080010ff */
[----:B--2---:R-:W-:Y:S05]  /*7d40*/  @!P0 BRA `(.L_x_124) ;  /* 0xfffffffc00f08947 */ /* 0x004fea000383ffff */
[----:B------:R-:W-:Y:S05]  /*7d50*/  BRA `(.L_x_24) ;  /* 0xffffff9c006c7947 */ /* 0x000fea000383ffff */
.L_x_32:
[----:B------:R-:W-:Y:S07]  /*7d60*/  MOV R0, UR9 ;  /* 0x0000000900007c02 */ /* 0x000fee0008000f00 */
.L_x_125:
[----:B-1----:R1:W2:Y:S02]  /*7d70*/  SYNCS.PHASECHK.TRANS64.TRYWAIT P0, [R0+URZ+0x68], R5 ;  /* 0x00006805000075a7 */ /* 0x0022a400080011ff */
[----:B--2---:R-:W-:Y:S05]  /*7d80*/  @!P0 NANOSLEEP.SYNCS 0x989680 ;  /* 0x009896800000895d */ /* 0x004fea0003900000 */
[----:B------:R-:W2:Y:S02]  /*7d90*/  @!P0 SYNCS.PHASECHK.TRANS64 P0, [R0+URZ+0x68], R5 ;  /* 0x00006805000085a7 */ /* 0x000ea400080010ff */
[----:B--2---:R-:W-:Y:S05]  /*7da0*/  @!P0 BRA `(.L_x_125) ;  /* 0xfffffffc00f08947 */ /* 0x004fea000383ffff */
[----:B------:R-:W-:Y:S05]  /*7db0*/  BRA `(.L_x_31) ;  /* 0xffffffa000c07947 */ /* 0x000fea000383ffff */
.L_x_37:
[----:B------:R-:W-:-:S07]  /*7dc0*/  MOV R0, UR24 ;  /* 0x0000001800007c02 */ /* 0x000fce0008000f00 */
.L_x_126:
[----:B-1----:R1:W2:Y:S02]  /*7dd0*/  SYNCS.PHASECHK.TRANS64.TRYWAIT P0, [R0+URZ+0x110], R4 ;  /* 0x00011004000075a7 */ /* 0x0022a400080011ff */
[----:B--2---:R-:W-:Y:S05]  /*7de0*/  @!P0 NANOSLEEP.SYNCS 0x989680 ;  /* 0x009896800000895d */ /* 0x004fea0003900000 */
[----:B------:R-:W2:Y:S02]  /*7df0*/  @!P0 SYNCS.PHASECHK.TRANS64 P0, [R0+URZ+0x110], R4 ;  /* 0x00011004000085a7 */ /* 0x000ea400080010ff */
[----:B--2---:R-:W-:Y:S05]  /*7e00*/  @!P0 BRA `(.L_x_126) ;  /* 0xfffffffc00f08947 */ /* 0x004fea000383ffff */
[----:B------:R-:W-:Y:S05]  /*7e10*/  BRA `(.L_x_127) ;  /* 0xffffffa4008c7947 */ /* 0x000fea000383ffff */
.L_x_41:
[----:B------:R-:W-:-:S07]  /*7e20*/  MOV R0, UR4 ;  /* 0x0000000400007c02 */ /* 0x000fce0008000f00 */
.L_x_128:
[----:B-1----:R1:W2:Y:S02]  /*7e30*/  SYNCS.PHASECHK.TRANS64.TRYWAIT P0, [R0+URZ], R2 ;  /* 0x00000002000075a7 */ /* 0x0022a400080011ff */
[----:B--2---:R-:W-:Y:S05]  /*7e40*/  @!P0 NANOSLEEP.SYNCS 0x989680 ;  /* 0x009896800000895d */ /* 0x004fea0003900000 */
[----:B------:R-:W2:Y:S02]  /*7e50*/  @!P0 SYNCS.PHASECHK.TRANS64 P0, [R0+URZ], R2 ;  /* 0x00000002000085a7 */ /* 0x000ea400080010ff */
[----:B--2---:R-:W-:Y:S05]  /*7e60*/  @!P0 BRA `(.L_x_128) ;  /* 0xfffffffc00f08947 */ /* 0x004fea000383ffff */
[----:B------:R-:W-:Y:S05]  /*7e70*/  BRA `(.L_x_129) ;  /* 0xffffffac00207947 */ /* 0x000fea000383ffff */
.L_x_42:
[----:B------:R-:W-:-:S07]  /*7e80*/  MOV R0, UR5 ;  /* 0x0000000500007c02 */ /* 0x000fce0008000f00 */
.L_x_130:
[----:B-1----:R1:W2:Y:S02]  /*7e90*/  SYNCS.PHASECHK.TRANS64.TRYWAIT P0, [R0+URZ], R3 ;  /* 0x00000003000075a7 */ /* 0x0022a400080011ff */
[----:B--2---:R-:W-:Y:S05]  /*7ea0*/  @!P0 NANOSLEEP.SYNCS 0x989680 ;  /* 0x009896800000895d */ /* 0x004fea0003900000 */
[----:B------:R-:W2:Y:S02]  /*7eb0*/  @!P0 SYNCS.PHASECHK.TRANS64 P0, [R0+URZ], R3 ;  /* 0x00000003000085a7 */ /* 0x000ea400080010ff */
[----:B--2---:R-:W-:Y:S05]  /*7ec0*/  @!P0 BRA `(.L_x_130) ;  /* 0xfffffffc00f08947 */ /* 0x004fea000383ffff */
[----:B------:R-:W-:Y:S05]  /*7ed0*/  BRA `(.L_x_131) ;  /* 0xffffffac002c7947 */ /* 0x000fea000383ffff */
.L_x_43:
[----:B------:R-:W-:-:S07]  /*7ee0*/  MOV R0, UR5 ;  /* 0x0000000500007c02 */ /* 0x000fce0008000f00 */
.L_x_132:
[----:B-1----:R1:W2:Y:S02]  /*7ef0*/  SYNCS.PHASECHK.TRANS64.TRYWAIT P0, [R0+URZ], R3 ;  /* 0x00000003000075a7 */ /* 0x0022a400080011ff */
[----:B--2---:R-:W-:Y:S05]  /*7f00*/  @!P0 NANOSLEEP.SYNCS 0x989680 ;  /* 0x009896800000895d */ /* 0x004fea0003900000 */
[----:B------:R-:W2:Y:S02]  /*7f10*/  @!P0 SYNCS.PHASECHK.TRANS64 P0, [R0+URZ], R3 ;  /* 0x00000003000085a7 */ /* 0x000ea400080010ff */
[----:B--2---:R-:W-:Y:S05]  /*7f20*/  @!P0 BRA `(.L_x_132) ;  /* 0xfffffffc00f08947 */ /* 0x004fea000383ffff */
[----:B------:R-:W-:Y:S05]  /*7f30*/  BRA `(.L_x_133) ;  /* 0xffffffac00387947 */ /* 0x000fea000383ffff */
.L_x_44:
[----:B------:R-:W-:-:S07]  /*7f40*/  MOV R0, UR5 ;  /* 0x0000000500007c02 */ /* 0x000fce0008000f00 */
.L_x_134:
[----:B-1----:R1:W2:Y:S02]  /*7f50*/  SYNCS.PHASECHK.TRANS64.TRYWAIT P0, [R0+URZ], R3 ;  /* 0x00000003000075a7 */ /* 0x0022a400080011ff */
[----:B--2---:R-:W-:Y:S05]  /*7f60*/  @!P0 NANOSLEEP.SYNCS 0x989680 ;  /* 0x009896800000895d */ /* 0x004fea0003900000 */
[----:B------:R-:W2:Y:S02]  /*7f70*/  @!P0 SYNCS.PHASECHK.TRANS64 P0, [R0+URZ], R3 ;  /* 0x00000003000085a7 */ /* 0x000ea400080010ff */
[----:B--2---:R-:W-:Y:S05]  /*7f80*/  @!P0 BRA `(.L_x_134) ;  /* 0xfffffffc00f08947 */ /* 0x004fea000383ffff */
[----:B------:R-:W-:Y:S05]  /*7f90*/  BRA `(.L_x_135) ;  /* 0xffffffac00447947 */ /* 0x000fea000383ffff */
.L_x_45:
[----:B------:R-:W-:-:S07]  /*7fa0*/  MOV R0, UR5 ;  /* 0x0000000500007c02 */ /* 0x000fce0008000f00 */
.L_x_136:
[----:B-1----:R1:W2:Y:S02]  /*7fb0*/  SYNCS.PHASECHK.TRANS64.TRYWAIT P0, [R0+URZ], R3 ;  /* 0x00000003000075a7 */ /* 0x0022a400080011ff */
[----:B--2---:R-:W-:Y:S05]  /*7fc0*/  @!P0 NANOSLEEP.SYNCS 0x989680 ;  /* 0x009896800000895d */ /* 0x004fea0003900000 */
[----:B------:R-:W2:Y:S02]  /*7fd0*/  @!P0 SYNCS.PHASECHK.TRANS64 P0, [R0+URZ], R3 ;  /* 0x00000003000085a7 */ /* 0x000ea400080010ff */
[----:B--2---:R-:W-:Y:S05]  /*7fe0*/  @!P0 BRA `(.L_x_136) ;  /* 0xfffffffc00f08947 */ /* 0x004fea000383ffff */
[----:B------:R-:W-:Y:S05]  /*7ff0*/  BRA `(.L_x_137) ;  /* 0xffffffac00507947 */ /* 0x000fea000383ffff */
.L_x_46:
[----:B------:R-:W-:-:S07]  /*8000*/  MOV R0, UR5 ;  /* 0x0000000500007c02 */ /* 0x000fce0008000f00 */
.L_x_138:
[----:B-1----:R1:W2:Y:S02]  /*8010*/  SYNCS.PHASECHK.TRANS64.TRYWAIT P0, [R0+URZ], R3 ;  /* 0x00000003000075a7 */ /* 0x0022a400080011ff */
[----:B--2---:R-:W-:Y:S05]  /*8020*/  @!P0 NANOSLEEP.SYNCS 0x989680 ;  /* 0x009896800000895d */ /* 0x004fea0003900000 */
[----:B------:R-:W2:Y:S02]  /*8030*/  @!P0 SYNCS.PHASECHK.TRANS64 P0, [R0+URZ], R3 ;  /* 0x00000003000085a7 */ /* 0x000ea400080010ff */
[----:B--2---:R-:W-:Y:S05]  /*8040*/  @!P0 BRA `(.L_x_138) ;  /* 0xfffffffc00f08947 */ /* 0x004fea000383ffff */
[----:B------:R-:W-:Y:S05]  /*8050*/  BRA `(.L_x_139) ;  /* 0xffffffac005c7947 */ /* 0x000fea000383ffff */
.L_x_47:
[----:B------:R-:W-:-:S07]  /*8060*/  MOV R0, UR5 ;  /* 0x0000000500007c02 */ /* 0x000fce0008000f00 */
.L_x_140:
[----:B-1----:R1:W2:Y:S02]  /*8070*/  SYNCS.PHASECHK.TRANS64.TRYWAIT P0, [R0+URZ], R3 ;  /* 0x00000003000075a7 */ /* 0x0022a400080011ff */
[----:B--2---:R-:W-:Y:S05]  /*8080*/  @!P0 NANOSLEEP.SYNCS 0x989680 ;  /* 0x009896800000895d */ /* 0x004fea0003900000 */
[----:B------:R-:W2:Y:S02]  /*8090*/  @!P0 SYNCS.PHASECHK.TRANS64 P0, [R0+URZ], R3 ;  /* 0x00000003000085a7 */ /* 0x000ea400080010ff */
[----:B--2---:R-:W-:Y:S05]  /*80a0*/  @!P0 BRA `(.L_x_140) ;  /* 0xfffffffc00f08947 */ /* 0x004fea000383ffff */
[----:B------:R-:W-:Y:S05]  /*80b0*/  BRA `(.L_x_141) ;  /* 0xffffffac00687947 */ /* 0x000fea000383ffff */
.L_x_48:
[----:B------:R-:W-:-:S07]  /*80c0*/  MOV R0, UR5 ;  /* 0x0000000500007c02 */ /* 0x000fce0008000f00 */
.L_x_142:
[----:B-1----:R1:W2:Y:S02]  /*80d0*/  SYNCS.PHASECHK.TRANS64.TRYWAIT P0, [R0+URZ], R3 ;  /* 0x00000003000075a7 */ /* 0x0022a400080011ff */
[----:B--2---:R-:W-:Y:S05]  /*80e0*/  @!P0 NANOSLEEP.SYNCS 0x989680 ;  /* 0x009896800000895d */ /* 0x004fea0003900000 */
[----:B------:R-:W2:Y:S02]  /*80f0*/  @!P0 SYNCS.PHASECHK.TRANS64 P0, [R0+URZ], R3 ;  /* 0x00000003000085a7 */ /* 0x000ea400080010ff */
[----:B--2---:R-:W-:Y:S05]  /*8100*/  @!P0 BRA `(.L_x_142) ;  /* 0xfffffffc00f08947 */ /* 0x004fea000383ffff */
[----:B------:R-:W-:Y:S05]  /*8110*/  BRA `(.L_x_143) ;  /* 0xffffffac00747947 */ /* 0x000fea000383ffff */
.L_x_49:
[----:B------:R-:W-:-:S07]  /*8120*/  MOV R0, UR5 ;  /* 0x0000000500007c02 */ /* 0x000fce0008000f00 */
.L_x_144:
[----:B-1----:R1:W2:Y:S02]  /*8130*/  SYNCS.PHASECHK.TRANS64.TRYWAIT P0, [R0+URZ], R3 ;  /* 0x00000003000075a7 */ /* 0x0022a400080011ff */
[----:B--2---:R-:W-:Y:S05]  /*8140*/  @!P0 NANOSLEEP.SYNCS 0x989680 ;  /* 0x009896800000895d */ /* 0x004fea0003900000 */
[----:B------:R-:W2:Y:S02]  /*8150*/  @!P0 SYNCS.PHASECHK.TRANS64 P0, [R0+URZ], R3 ;  /* 0x00000003000085a7 */ /* 0x000ea400080010ff */
[----:B--2---:R-:W-:Y:S05]  /*8160*/  @!P0 BRA `(.L_x_144) ;  /* 0xfffffffc00f08947 */ /* 0x004fea000383ffff */
[----:B------:R-:W-:Y:S05]  /*8170*/  BRA `(.L_x_145) ;  /* 0xffffffac00807947 */ /* 0x000fea000383ffff */
.L_x_50:
[----:B------:R-:W-:-:S07]  /*8180*/  MOV R0, UR5 ;  /* 0x0000000500007c02 */ /* 0x000fce0008000f00 */
.L_x_146:
[----:B-1----:R1:W2:Y:S02]  /*8190*/  SYNCS.PHASECHK.TRANS64.TRYWAIT P0, [R0+URZ], R3 ;  /* 0x00000003000075a7 */ /* 0x0022a400080011ff */
[----:B--2---:R-:W-:Y:S05]  /*81a0*/  @!P0 NANOSLEEP.SYNCS 0x989680 ;  /* 0x009896800000895d */ /* 0x004fea0003900000 */
[----:B------:R-:W2:Y:S02]  /*81b0*/  @!P0 SYNCS.PHASECHK.TRANS64 P0, [R0+URZ], R3 ;  /* 0x00000003000085a7 */ /* 0x000ea400080010ff */
[----:B--2---:R-:W-:Y:S05]  /*81c0*/  @!P0 BRA `(.L_x_146) ;  /* 0xfffffffc00f08947 */ /* 0x004fea000383ffff */
[----:B------:R-:W-:Y:S05]  /*81d0*/  BRA `(.L_x_147) ;  /* 0xffffffac008c7947 */ /* 0x000fea000383ffff */
.L_x_51:
[----:B------:R-:W-:-:S07]  /*81e0*/  MOV R0, UR5 ;  /* 0x0000000500007c02 */ /* 0x000fce0008000f00 */
.L_x_148:
[----:B-1----:R1:W2:Y:S02]  /*81f0*/  SYNCS.PHASECHK.TRANS64.TRYWAIT P0, [R0+URZ], R3 ;  /* 0x00000003000075a7 */ /* 0x0022a400080011ff */
[----:B--2---:R-:W-:Y:S05]  /*8200*/  @!P0 NANOSLEEP.SYNCS 0x989680 ;  /* 0x009896800000895d */ /* 0x004fea0003900000 */
[----:B------:R-:W2:Y:S02]  /*8210*/  @!P0 SYNCS.PHASECHK.TRANS64 P0, [R0+URZ], R3 ;  /* 0x00000003000085a7 */ /* 0x000ea400080010ff */
[----:B--2---:R-:W-:Y:S05]  /*8220*/  @!P0 BRA `(.L_x_148) ;  /* 0xfffffffc00f08947 */ /* 0x004fea000383ffff */
[----:B------:R-:W-:Y:S05]  /*8230*/  BRA `(.L_x_149) ;  /* 0xffffffac00987947 */ /* 0x000fea000383ffff */
.L_x_52:
[----:B------:R-:W-:-:S07]  /*8240*/  MOV R0, UR5 ;  /* 0x0000000500007c02 */ /* 0x000fce0008000f00 */
.L_x_150:
[----:B-1----:R1:W2:Y:S02]  /*8250*/  SYNCS.PHASECHK.TRANS64.TRYWAIT P0, [R0+URZ], R3 ;  /* 0x00000003000075a7 */ /* 0x0022a400080011ff */
[----:B--2---:R-:W-:Y:S05]  /*8260*/  @!P0 NANOSLEEP.SYNCS 0x989680 ;  /* 0x009896800000895d */ /* 0x004fea0003900000 */
[----:B------:R-:W2:Y:S02]  /*8270*/  @!P0 SYNCS.PHASECHK.TRANS64 P0, [R0+URZ], R3 ;  /* 0x00000003000085a7 */ /* 0x000ea400080010ff */
[----:B--2---:R-:W-:Y:S05]  /*8280*/  @!P0 BRA `(.L_x_150) ;  /* 0xfffffffc00f08947 */ /* 0x004fea000383ffff */
[----:B------:R-:W-:Y:S05]  /*8290*/  BRA `(.L_x_151) ;  /* 0xffffffac00a47947 */ /* 0x000fea000383ffff */
.L_x_55:
[----:B------:R-:W-:-:S07]  /*82a0*/  MOV R4, UR4 ;  /* 0x0000000400047c02 */ /* 0x000fce0008000f00 */
.L_x_152:
[----:B--2---:R2:W3:Y:S02]  /*82b0*/  SYNCS.PHASECHK.TRANS64.TRYWAIT P1, [R4+URZ+0x118], R6 ;  /* 0x00011806040075a7 */ /* 0x0044e400080211ff */
[----:B---3--:R-:W-:Y:S05]  /*82c0*/  @!P1 NANOSLEEP.SYNCS 0x989680 ;  /* 0x009896800000995d */ /* 0x008fea0003900000 */
[----:B------:R-:W3:Y:S02]  /*82d0*/  @!P1 SYNCS.PHASECHK.TRANS64 P1, [R4+URZ+0x118], R6 ;  /* 0x00011806040095a7 */ /* 0x000ee400080210ff */
[----:B---3--:R-:W-:Y:S05]  /*82e0*/  @!P1 BRA `(.L_x_152) ;  /* 0xfffffffc00f09947 */ /* 0x008fea000383ffff */
[----:B------:R-:W-:Y:S05]  /*82f0*/  BRA `(.L_x_153) ;  /* 0xffffffb000107947 */ /* 0x000fea000383ffff */
.L_x_56:
[----:B--2---:R-:W-:-:S07]  /*8300*/  MOV R4, UR4 ;  /* 0x0000000400047c02 */ /* 0x004fce0008000f00 */
.L_x_154:
[----:B--2---:R2:W3:Y:S02]  /*8310*/  SYNCS.PHASECHK.TRANS64.TRYWAIT P1, [R4+URZ+0x110], R5 ;  /* 0x00011005040075a7 */ /* 0x0044e400080211ff */
[----:B---3--:R-:W-:Y:S05]  /*8320*/  @!P1 NANOSLEEP.SYNCS 0x989680 ;  /* 0x009896800000995d */ /* 0x008fea0003900000 */
[----:B------:R-:W3:Y:S02]  /*8330*/  @!P1 SYNCS.PHASECHK.TRANS64 P1, [R4+URZ+0x110], R5 ;  /* 0x00011005040095a7 */ /* 0x000ee400080210ff */
[----:B---3--:R-:W-:Y:S05]  /*8340*/  @!P1 BRA `(.L_x_154) ;  /* 0xfffffffc00f09947 */ /* 0x008fea000383ffff */
[----:B------:R-:W-:Y:S05]  /*8350*/  BRA `(.L_x_155) ;  /* 0xffffffb000187947 */ /* 0x000fea000383ffff */
.L_x_64:
[----:B------:R-:W-:-:S07]  /*8360*/  MOV R0, UR20 ;  /* 0x0000001400007c02 */ /* 0x000fce0008000f00 */
.L_x_156:
[----:B--2---:R2:W3:Y:S02]  /*8370*/  SYNCS.PHASECHK.TRANS64.TRYWAIT P0, [R0+URZ+0x110], R4 ;  /* 0x00011004000075a7 */ /* 0x0044e400080011ff */
[----:B---3--:R-:W-:Y:S05]  /*8380*/  @!P0 NANOSLEEP.SYNCS 0x989680 ;  /* 0x009896800000895d */ /* 0x008fea0003900000 */
[----:B------:R-:W3:Y:S02]  /*8390*/  @!P0 SYNCS.PHASECHK.TRANS64 P0, [R0+URZ+0x110], R4 ;  /* 0x00011004000085a7 */ /* 0x000ee400080010ff */
[----:B---3--:R-:W-:Y:S05]  /*83a0*/  @!P0 BRA `(.L_x_156) ;  /* 0xfffffffc00f08947 */ /* 0x008fea000383ffff */
[----:B------:R-:W-:Y:S05]  /*83b0*/  BRA `(.L_x_157) ;  /* 0xffffffb400a87947 */ /* 0x000fea000383ffff */
.L_x_65:
[----:B------:R-:W-:-:S07]  /*83c0*/  MOV R4, UR25 ;  /* 0x0000001900047c02 */ /* 0x000fce0008000f00 */
.L_x_158:
[----:B--2---:R2:W3:Y:S02]  /*83d0*/  SYNCS.PHASECHK.TRANS64.TRYWAIT P0, [R4+URZ+0x130], R0 ;  /* 0x00013000040075a7 */ /* 0x0044e400080011ff */
[----:B---3--:R-:W-:Y:S05]  /*83e0*/  @!P0 NANOSLEEP.SYNCS 0x989680 ;  /* 0x009896800000895d */ /* 0x008fea0003900000 */
[----:B------:R-:W3:Y:S02]  /*83f0*/  @!P0 SYNCS.PHASECHK.TRANS64 P0, [R4+URZ+0x130], R0 ;  /* 0x00013000040085a7 */ /* 0x000ee400080010ff */
[----:B---3--:R-:W-:Y:S05]  /*8400*/  @!P0 BRA `(.L_x_158) ;  /* 0xfffffffc00f08947 */ /* 0x008fea000383ffff */
[----:B------:R-:W-:Y:S05]  /*8410*/  BRA `(.L_x_159) ;  /* 0xffffffb400c47947 */ /* 0x000fea000383ffff */
.L_x_68:
[----:B--2---:R-:W-:Y:S07]  /*8420*/  MOV R0, UR18 ;  /* 0x0000001200007c02 */ /* 0x004fee0008000f00 */
.L_x_160:
[----:B--2---:R2:W3:Y:S02]  /*8430*/  SYNCS.PHASECHK.TRANS64.TRYWAIT P0, [R0+URZ], R5 ;  /* 0x00000005000075a7 */ /* 0x0044e400080011ff */
[----:B---3--:R-:W-:Y:S05]  /*8440*/  @!P0 NANOSLEEP.SYNCS 0x989680 ;  /* 0x009896800000895d */ /* 0x008fea0003900000 */
[----:B------:R-:W3:Y:S02]  /*8450*/  @!P0 SYNCS.PHASECHK.TRANS64 P0, [R0+URZ], R5 ;  /* 0x00000005000085a7 */ /* 0x000ee400080010ff */
[----:B---3--:R-:W-:Y:S05]  /*8460*/  @!P0 BRA `(.L_x_160) ;  /* 0xfffffffc00f08947 */ /* 0x008fea000383ffff */
[----:B------:R-:W-:Y:S05]  /*8470*/  BRA `(.L_x_67) ;  /* 0xffffffb400e87947 */ /* 0x000fea000383ffff */
.L_x_71:
[----:B------:R-:W-:-:S07]  /*8480*/  MOV R0, UR4 ;  /* 0x0000000400007c02 */ /* 0x000fce0008000f00 */
.L_x_161:
[----:B--2---:R2:W4:Y:S02]  /*8490*/  SYNCS.PHASECHK.TRANS64.TRYWAIT P0, [R0+URZ], R3 ;  /* 0x00000003000075a7 */ /* 0x00452400080011ff */
[----:B----4-:R-:W-:Y:S05]  /*84a0*/  @!P0 NANOSLEEP.SYNCS 0x989680 ;  /* 0x009896800000895d */ /* 0x010fea0003900000 */
[----:B------:R-:W4:Y:S02]  /*84b0*/  @!P0 SYNCS.PHASECHK.TRANS64 P0, [R0+URZ], R3 ;  /* 0x00000003000085a7 */ /* 0x000f2400080010ff */
[----:B----4-:R-:W-:Y:S05]  /*84c0*/  @!P0 BRA `(.L_x_161) ;  /* 0xfffffffc00f08947 */ /* 0x010fea000383ffff */
[----:B------:R-:W-:Y:S05]  /*84d0*/  BRA `(.L_x_162) ;  /* 0xffffffb800e47947 */ /* 0x000fea000383ffff */
.L_x_72:
[----:B------:R-:W-:-:S07]  /*84e0*/  MOV R0, UR4 ;  /* 0x0000000400007c02 */ /* 0x000fce0008000f00 */
.L_x_163:
[----:B--2---:R2:W3:Y:S02]  /*84f0*/  SYNCS.PHASECHK.TRANS64.TRYWAIT P0, [R0+URZ], R3 ;  /* 0x00000003000075a7 */ /* 0x0044e400080011ff */
[----:B---3--:R-:W-:Y:S05]  /*8500*/  @!P0 NANOSLEEP.SYNCS 0x989680 ;  /* 0x009896800000895d */ /* 0x008fea0003900000 */
[----:B------:R-:W3:Y:S02]  /*8510*/  @!P0 SYNCS.PHASECHK.TRANS64 P0, [R0+URZ], R3 ;  /* 0x00000003000085a7 */ /* 0x000ee400080010ff */
[----:B---3--:R-:W-:Y:S05]  /*8520*/  @!P0 BRA `(.L_x_163) ;  /* 0xfffffffc00f08947 */ /* 0x008fea000383ffff */
[----:B------:R-:W-:Y:S05]  /*8530*/  BRA `(.L_x_164) ;  /* 0xffffffb800f07947 */ /* 0x000fea000383ffff */
.L_x_77:
[----:B------:R-:W-:Y:S07]  /*8540*/  MOV R0, UR24 ;  /* 0x0000001800007c02 */ /* 0x000fee0008000f00 */
.L_x_165:
[----:B--2---:R2:W4:Y:S02]  /*8550*/  SYNCS.PHASECHK.TRANS64.TRYWAIT P0, [R0+URZ+0x110], R2 ;  /* 0x00011002000075a7 */ /* 0x00452400080011ff */
[----:B----4-:R-:W-:Y:S05]  /*8560*/  @!P0 NANOSLEEP.SYNCS 0x989680 ;  /* 0x009896800000895d */ /* 0x010fea0003900000 */
[----:B------:R-:W4:Y:S02]  /*8570*/  @!P0 SYNCS.PHASECHK.TRANS64 P0, [R0+URZ+0x110], R2 ;  /* 0x00011002000085a7 */ /* 0x000f2400080010ff */
[----:B----4-:R-:W-:Y:S05]  /*8580*/  @!P0 BRA `(.L_x_165) ;  /* 0xfffffffc00f08947 */ /* 0x010fea000383ffff */
[----:B------:R-:W-:Y:S05]  /*8590*/  BRA `(.L_x_166) ;  /* 0xffffffc000247947 */ /* 0x000fea000383ffff */
.L_x_80:
[----:B------:R-:W-:Y:S07]  /*85a0*/  MOV R0, UR24 ;  /* 0x0000001800007c02 */ /* 0x000fee0008000f00 */
.L_x_167:
[----:B-1----:R1:W2:Y:S02]  /*85b0*/  SYNCS.PHASECHK.TRANS64.TRYWAIT P2, [R0+URZ+0x108], R2 ;  /* 0x00010802000075a7 */ /* 0x0022a400080411ff */
[----:B--2---:R-:W-:Y:S05]  /*85c0*/  @!P2 NANOSLEEP.SYNCS 0x989680 ;  /* 0x009896800000a95d */ /* 0x004fea0003900000 */
[----:B------:R-:W2:Y:S02]  /*85d0*/  @!P2 SYNCS.PHASECHK.TRANS64 P2, [R0+URZ+0x108], R2 ;  /* 0x000108020000a5a7 */ /* 0x000ea400080410ff */
[----:B--2---:R-:W-:Y:S05]  /*85e0*/  @!P2 BRA `(.L_x_167) ;  /* 0xfffffffc00f0a947 */ /* 0x004fea000383ffff */
[----:B------:R-:W-:Y:S05]  /*85f0*/  BRA `(.L_x_79) ;  /* 0xffffffc400847947 */ /* 0x000fea000383ffff */
.L_x_83:
[----:B------:R-:W-:Y:S07]  /*8600*/  MOV R0, UR4 ;  /* 0x0000000400007c02 */ /* 0x000fee0008000f00 */
.L_x_168:
[----:B-1----:R1:W2:Y:S02]  /*8610*/  SYNCS.PHASECHK.TRANS64.TRYWAIT P1, [R0+URZ+0xe8], R2 ;  /* 0x0000e802000075a7 */ /* 0x0022a400080211ff */
[----:B--2---:R-:W-:Y:S05]  /*8620*/  @!P1 NANOSLEEP.SYNCS 0x989680 ;  /* 0x009896800000995d */ /* 0x004fea0003900000 */
[----:B------:R-:W2:Y:S02]  /*8630*/  @!P1 SYNCS.PHASECHK.TRANS64 P1, [R0+URZ+0xe8], R2 ;  /* 0x0000e802000095a7 */ /* 0x000ea400080210ff */
[----:B--2---:R-:W-:Y:S05]  /*8640*/  @!P1 BRA `(.L_x_168) ;  /* 0xfffffffc00f09947 */ /* 0x004fea000383ffff */
[----:B------:R-:W-:Y:S05]  /*8650*/  BRA `(.L_x_169) ;  /* 0xffffffc8001c7947 */ /* 0x000fea000383ffff */
.L_x_84:
[----:B------:R-:W-:Y:S07]  /*8660*/  MOV R0, UR5 ;  /* 0x0000000500007c02 */ /* 0x000fee0008000f00 */
.L_x_170:
[----:B-1----:R1:W2:Y:S02]  /*8670*/  SYNCS.PHASECHK.TRANS64.TRYWAIT P0, [R0+URZ+0xe8], R2 ;  /* 0x0000e802000075a7 */ /* 0x0022a400080011ff */
[----:B--2---:R-:W-:Y:S05]  /*8680*/  @!P0 NANOSLEEP.SYNCS 0x989680 ;  /* 0x009896800000895d */ /* 0x004fea0003900000 */
[----:B------:R-:W2:Y:S02]  /*8690*/  @!P0 SYNCS.PHASECHK.TRANS64 P0, [R0+URZ+0xe8], R2 ;  /* 0x0000e802000085a7 */ /* 0x000ea400080010ff */
[----:B--2---:R-:W-:Y:S05]  /*86a0*/  @!P0 BRA `(.L_x_170) ;  /* 0xfffffffc00f08947 */ /* 0x004fea000383ffff */
[----:B------:R-:W-:Y:S05]  /*86b0*/  BRA `(.L_x_171) ;  /* 0xffffffc800847947 */ /* 0x000fea000383ffff */
.L_x_86:
[----:B------:R-:W-:-:S07]  /*86c0*/  MOV R0, UR4 ;  /* 0x0000000400007c02 */ /* 0x000fce0008000f00 */
.L_x_172:
[----:B-1----:R1:W3:Y:S02]  /*86d0*/  SYNCS.PHASECHK.TRANS64.TRYWAIT P0, [R0+URZ], R2 ;  /* 0x00000002000075a7 */ /* 0x0022e400080011ff */
[----:B---3--:R-:W-:Y:S05]  /*86e0*/  @!P0 NANOSLEEP.SYNCS 0x989680 ;  /* 0x009896800000895d */ /* 0x008fea0003900000 */
[----:B------:R-:W3:Y:S02]  /*86f0*/  @!P0 SYNCS.PHASECHK.TRANS64 P0, [R0+URZ], R2 ;  /* 0x00000002000085a7 */ /* 0x000ee400080010ff */
[----:B---3--:R-:W-:Y:S05]  /*8700*/  @!P0 BRA `(.L_x_172) ;  /* 0xfffffffc00f08947 */ /* 0x008fea000383ffff */
[----:B------:R-:W-:Y:S05]  /*8710*/  BRA `(.L_x_173) ;  /* 0xffffffcc00087947 */ /* 0x000fea000383ffff */
.L_x_87:
[----:B------:R-:W-:-:S07]  /*8720*/  MOV R0, UR5 ;  /* 0x0000000500007c02 */ /* 0x000fce0008000f00 */
.L_x_174:
[----:B-1----:R1:W2:Y:S02]  /*8730*/  SYNCS.PHASECHK.TRANS64.TRYWAIT P0, [R0+URZ], R2 ;  /* 0x00000002000075a7 */ /* 0x0022a400080011ff */
[----:B--2---:R-:W-:Y:S05]  /*8740*/  @!P0 NANOSLEEP.SYNCS 0x989680 ;  /* 0x009896800000895d */ /* 0x004fea0003900000 */
[----:B------:R-:W2:Y:S02]  /*8750*/  @!P0 SYNCS.PHASECHK.TRANS64 P0, [R0+URZ], R2 ;  /* 0x00000002000085a7 */ /* 0x000ea400080010ff */
[----:B--2---:R-:W-:Y:S05]  /*8760*/  @!P0 BRA `(.L_x_174) ;  /* 0xfffffffc00f08947 */ /* 0x004fea000383ffff */
[----:B------:R-:W-:Y:S05]  /*8770*/  BRA `(.L_x_175) ;  /* 0xffffffcc00147947 */ /* 0x000fea000383ffff */
.L_x_89:
[----:B------:R-:W-:Y:S07]  /*8780*/  MOV R0, UR48 ;  /* 0x0000003000007c02 */ /* 0x000fee0008000f00 */
.L_x_176:
[----:B-1----:R1:W2:Y:S02]  /*8790*/  SYNCS.PHASECHK.TRANS64.TRYWAIT P0, [R0+URZ+0x110], R2 ;  /* 0x00011002000075a7 */ /* 0x0022a400080011ff */
[----:B--2---:R-:W-:Y:S05]  /*87a0*/  @!P0 NANOSLEEP.SYNCS 0x989680 ;  /* 0x009896800000895d */ /* 0x004fea0003900000 */
[----:B------:R-:W2:Y:S02]  /*87b0*/  @!P0 SYNCS.PHASECHK.TRANS64 P0, [R0+URZ+0x110], R2 ;  /* 0x00011002000085a7 */ /* 0x000ea400080010ff */
[----:B--2---:R-:W-:Y:S05]  /*87c0*/  @!P0 BRA `(.L_x_176) ;  /* 0xfffffffc00f08947 */ /* 0x004fea000383ffff */
[----:B------:R-:W-:Y:S05]  /*87d0*/  BRA `(.L_x_177) ;  /* 0xffffffd0000c7947 */ /* 0x000fea000383ffff */
.L_x_99:
[----:B-1----:R1:W3:Y:S02]  /*87e0*/  SYNCS.PHASECHK.TRANS64.TRYWAIT P1, [R0+URZ+0xd0], R4 ;  /* 0x0000d004000075a7 */ /* 0x0022e400080211ff */
[----:B---3--:R-:W-:Y:S05]  /*87f0*/  @!P1 NANOSLEEP.SYNCS 0x989680 ;  /* 0x009896800000995d */ /* 0x008fea0003900000 */
[----:B------:R-:W3:Y:S02]  /*8800*/  @!P1 SYNCS.PHASECHK.TRANS64 P1, [R0+URZ+0xd0], R4 ;  /* 0x0000d004000095a7 */ /* 0x000ee400080210ff */
[----:B---3--:R-:W-:Y:S05]  /*8810*/  @!P1 BRA `(.L_x_99) ;  /* 0xfffffffc00f09947 */ /* 0x008fea000383ffff */
[----:B------:R-:W-:Y:S05]  /*8820*/  BRA `(.L_x_98) ;  /* 0xffffffdc00b87947 */ /* 0x000fea000383ffff */
.L_x_101:
[----:B---3--:R3:W4:Y:S02]  /*8830*/  SYNCS.PHASECHK.TRANS64.TRYWAIT P0, [R27+URZ+0x120], R3 ;  /* 0x000120031b0075a7 */ /* 0x00872400080011ff */
[----:B----4-:R-:W-:Y:S05]  /*8840*/  @!P0 NANOSLEEP.SYNCS 0x989680 ;  /* 0x009896800000895d */ /* 0x010fea0003900000 */
[----:B------:R-:W4:Y:S02]  /*8850*/  @!P0 SYNCS.PHASECHK.TRANS64 P0, [R27+URZ+0x120], R3 ;  /* 0x000120031b0085a7 */ /* 0x000f2400080010ff */
[----:B----4-:R-:W-:Y:S05]  /*8860*/  @!P0 BRA `(.L_x_101) ;  /* 0xfffffffc00f08947 */ /* 0x010fea000383ffff */
[----:B------:R-:W-:Y:S05]  /*8870*/  BRA `(.L_x_100) ;  /* 0xffffffe000087947 */ /* 0x000fea000383ffff */
.L_x_112:
[----:B-1----:R1:W2:Y:S02]  /*8880*/  SYNCS.PHASECHK.TRANS64.TRYWAIT P0, [R3+URZ+0xd0], R65 ;  /* 0x0000d041030075a7 */ /* 0x0022a400080011ff */
[----:B--2---:R-:W-:Y:S05]  /*8890*/  @!P0 NANOSLEEP.SYNCS 0x989680 ;  /* 0x009896800000895d */ /* 0x004fea0003900000 */
[----:B------:R-:W2:Y:S02]  /*88a0*/  @!P0 SYNCS.PHASECHK.TRANS64 P0, [R3+URZ+0xd0], R65 ;  /* 0x0000d041030085a7 */ /* 0x000ea400080010ff */
[----:B--2---:R-:W-:Y:S05]  /*88b0*/  @!P0 BRA `(.L_x_112) ;  /* 0xfffffffc00f08947 */ /* 0x004fea000383ffff */
[----:B------:R-:W-:Y:S05]  /*88c0*/  BRA `(.L_x_111) ;  /* 0xffffffe800247947 */ /* 0x000fea000383ffff */
        .weak           $__internal_0_$__cuda_sm10x_tcgen05_guardrail_trap_col_being_dealloced_not_returned_by_alloc
        .type           $__internal_0_$__cuda_sm10x_tcgen05_guardrail_trap_col_being_dealloced_not_returned_by_alloc,@function
        .size           $__internal_0_$__cuda_sm10x_tcgen05_guardrail_trap_col_being_dealloced_not_returned_by_alloc,($__internal_1_$__cuda_sm10x_tcgen05_guardrail_trap_phase_invalid_during_alloc - $__internal_0_$__cuda_sm10x_tcgen05_guardrail_trap_col_being_dealloced_not_returned_by_alloc)
$__internal_0_$__cuda_sm10x_tcgen05_guardrail_trap_col_being_dealloced_not_returned_by_alloc:
[----:B------:R-:W-:Y:S05]  /*88d0*/  BPT.TRAP 0x1 ;  /* 0x000000040000795c */ /* 0x000fea0000300000 */
[----:B------:R-:W-:-:S04]  /*88e0*/  MOV R3, 0x0 ;  /* 0x0000000000037802 */ /* 0x000fc80000000f00 */
[----:B------:R-:W-:Y:S05]  /*88f0*/  RET.REL.NODEC R2 `(_ZN7cutlass13device_kernelINS_4conv6kernel13ConvUniversalINS1_16ConvProblemShapeILNS1_8OperatorE0ELi2EEENS1_10collective14CollectiveConvINS1_47MainloopSm100TmaUmmaWarpSpecializedImplicitGemmILS5_0ELi13ELi2ELi1ELi2EN4cute5tupleIJNSA_1CILi2EEENSC_ILi1EEESE_EEEEENSB_IJNSC_ILi64EEESH_NSB_IJSH_EEEEEENS_6half_tESK_NSA_8TiledMMAINSA_8MMA_AtomIJNSA_20SM100_MMA_F16BF16_SSISK_SK_fLi64ELi64ELNSA_4UMMA5MajorE0ELSP_0ELNSO_7ScaleInE0ELSQ_0EEEEEENSA_6LayoutINSB_IJSE_SE_SE_EEENSB_IJNSC_ILi0EEESV_SV_EEEEENSB_IJNSA_10UnderscoreESY_SY_EEEEENS7_6detail27Sm100ImplicitGemmTileTraitsINSA_20SM90_TMA_LOAD_IM2COLENSA_14ComposedLayoutINSA_7SwizzleILi3ELi4ELi3EEENSA_18smem_ptr_flag_bitsILi16EEENST_INSB_IJNSC_ILi8EEESH_EEENSB_IJSH_SE_EEEEEEEvEENS12_INSA_23SM90_TMA_LOAD_MULTICASTES1D_vEEEENS_8epilogue10collective18CollectiveEpilogueINS1I_23Sm100TmaWarpSpecializedILi3ELi2ELi16ELb1ELb0EEEJSJ_NSB_IJNST_ISH_SE_EENST_INSC_ILi32EEESE_EEEEESK_NSB_IJNSB_IJlllEEESE_SV_EEESK_S1S_NS1I_6fusion15FusionCallbacksIS1M_NS1T_17LinearCombinationISK_fSK_fLNS_15FloatRoundStyleE2EEESJ_S1Q_JEEENSA_5SM1004TMEM4LOAD26SM100_TMEM_LOAD_16dp256b4xES13_NS14_INS15_ILi2ELi4ELi3EEES18_NST_INSB_IJS19_S1O_EEENSB_IJS1O_SE_EEEEEEENSA_17SM75_U32x4_LDSM_NENSA_21SM90_TMA_STORE_IM2COLES27_NSA_17SM90_U32x4_STSM_NENSA_39AutoVectorizingCopyWithAssumedAlignmentILi128EEEEEEvvEEEEvNT_6ParamsE) ;  /* 0xffffff7402c07950 */ /* 0x000fea0003c3ffff */
        .weak           $__internal_1_$__cuda_sm10x_tcgen05_guardrail_trap_phase_invalid_during_alloc
        .type           $__internal_1_$__cuda_sm10x_tcgen05_guardrail_trap_phase_invalid_during_alloc,@function
        .size           $__internal_1_$__cuda_sm10x_tcgen05_guardrail_trap_phase_invalid_during_alloc,($__internal_2_$__cuda_sm10x_tcgen05_guardrail_trap_unallocated_columns_being_dealloced - $__internal_1_$__cuda_sm10x_tcgen05_guardrail_trap_phase_invalid_during_alloc)
$__internal_1_$__cuda_sm10x_tcgen05_guardrail_trap_phase_invalid_during_alloc:
[----:B------:R-:W-:Y:S05]  /*8900*/  BPT.TRAP 0x1 ;  /* 0x000000040000795c */ /* 0x000fea0000300000 */
[----:B------:R-:W-:-:S04]  /*8910*/  HFMA2 R3, -RZ, RZ, 0, 0 ;  /* 0x00000000ff037431 */ /* 0x000fc800000001ff */
[----:B------:R-:W-:Y:S05]  /*8920*/  RET.REL.NODEC R2 `(_ZN7cutlass13device_kernelINS_4conv6kernel13ConvUniversalINS1_16ConvProblemShapeILNS1_8OperatorE0ELi2EEENS1_10collective14CollectiveConvINS1_47MainloopSm100TmaUmmaWarpSpecializedImplicitGemmILS5_0ELi13ELi2ELi1ELi2EN4cute5tupleIJNSA_1CILi2EEENSC_ILi1EEESE_EEEEENSB_IJNSC_ILi64EEESH_NSB_IJSH_EEEEEENS_6half_tESK_NSA_8TiledMMAINSA_8MMA_AtomIJNSA_20SM100_MMA_F16BF16_SSISK_SK_fLi64ELi64ELNSA_4UMMA5MajorE0ELSP_0ELNSO_7ScaleInE0ELSQ_0EEEEEENSA_6LayoutINSB_IJSE_SE_SE_EEENSB_IJNSC_ILi0EEESV_SV_EEEEENSB_IJNSA_10UnderscoreESY_SY_EEEEENS7_6detail27Sm100ImplicitGemmTileTraitsINSA_20SM90_TMA_LOAD_IM2COLENSA_14ComposedLayoutINSA_7SwizzleILi3ELi4ELi3EEENSA_18smem_ptr_flag_bitsILi16EEENST_INSB_IJNSC_ILi8EEESH_EEENSB_IJSH_SE_EEEEEEEvEENS12_INSA_23SM90_TMA_LOAD_MULTICASTES1D_vEEEENS_8epilogue10collective18CollectiveEpilogueINS1I_23Sm100TmaWarpSpecializedILi3ELi2ELi16ELb1ELb0EEEJSJ_NSB_IJNST_ISH_SE_EENST_INSC_ILi32EEESE_EEEEESK_NSB_IJNSB_IJlllEEESE_SV_EEESK_S1S_NS1I_6fusion15FusionCallbacksIS1M_NS1T_17LinearCombinationISK_fSK_fLNS_15FloatRoundStyleE2EEESJ_S1Q_JEEENSA_5SM1004TMEM4LOAD26SM100_TMEM_LOAD_16dp256b4xES13_NS14_INS15_ILi2ELi4ELi3EEES18_NST_INSB_IJS19_S1O_EEENSB_IJS1O_SE_EEEEEEENSA_17SM75_U32x4_LDSM_NENSA_21SM90_TMA_STORE_IM2COLES27_NSA_17SM90_U32x4_STSM_NENSA_39AutoVectorizingCopyWithAssumedAlignmentILi128EEEEEEvvEEEEvNT_6ParamsE) ;  /* 0xffffff7402b47950 */ /* 0x000fea0003c3ffff */
        .weak           $__internal_2_$__cuda_sm10x_tcgen05_guardrail_trap_unallocated_columns_being_dealloced
        .type           $__internal_2_$__cuda_sm10x_tcgen05_guardrail_trap_unallocated_columns_being_dealloced,@function
        .size           $__internal_2_$__cuda_sm10x_tcgen05_guardrail_trap_unallocated_columns_being_dealloced,(.L_x_179 - $__internal_2_$__cuda_sm10x_tcgen05_guardrail_trap_unallocated_columns_being_dealloced)
$__internal_2_$__cuda_sm10x_tcgen05_guardrail_trap_unallocated_columns_being_dealloced:
[----:B------:R-:W-:Y:S05]  /*8930*/  BPT.TRAP 0x1 ;  /* 0x000000040000795c */ /* 0x000fea0000300000 */
[----:B------:R-:W-:-:S04]  /*8940*/  MOV R3, 0x0 ;  /* 0x0000000000037802 */ /* 0x000fc80000000f00 */
[----:B------:R-:W-:Y:S05]  /*8950*/  RET.REL.NODEC R2 `(_ZN7cutlass13device_kernelINS_4conv6kernel13ConvUniversalINS1_16ConvProblemShapeILNS1_8OperatorE0ELi2EEENS1_10collective14CollectiveConvINS1_47MainloopSm100TmaUmmaWarpSpecializedImplicitGemmILS5_0ELi13ELi2ELi1ELi2EN4cute5tupleIJNSA_1CILi2EEENSC_ILi1EEESE_EEEEENSB_IJNSC_ILi64EEESH_NSB_IJSH_EEEEEENS_6half_tESK_NSA_8TiledMMAINSA_8MMA_AtomIJNSA_20SM100_MMA_F16BF16_SSISK_SK_fLi64ELi64ELNSA_4UMMA5MajorE0ELSP_0ELNSO_7ScaleInE0ELSQ_0EEEEEENSA_6LayoutINSB_IJSE_SE_SE_EEENSB_IJNSC_ILi0EEESV_SV_EEEEENSB_IJNSA_10UnderscoreESY_SY_EEEEENS7_6detail27Sm100ImplicitGemmTileTraitsINSA_20SM90_TMA_LOAD_IM2COLENSA_14ComposedLayoutINSA_7SwizzleILi3ELi4ELi3EEENSA_18smem_ptr_flag_bitsILi16EEENST_INSB_IJNSC_ILi8EEESH_EEENSB_IJSH_SE_EEEEEEEvEENS12_INSA_23SM90_TMA_LOAD_MULTICASTES1D_vEEEENS_8epilogue10collective18CollectiveEpilogueINS1I_23Sm100TmaWarpSpecializedILi3ELi2ELi16ELb1ELb0EEEJSJ_NSB_IJNST_ISH_SE_EENST_INSC_ILi32EEESE_EEEEESK_NSB_IJNSB_IJlllEEESE_SV_EEESK_S1S_NS1I_6fusion15FusionCallbacksIS1M_NS1T_17LinearCombinationISK_fSK_fLNS_15FloatRoundStyleE2EEESJ_S1Q_JEEENSA_5SM1004TMEM4LOAD26SM100_TMEM_LOAD_16dp256b4xES13_NS14_INS15_ILi2ELi4ELi3EEES18_NST_INSB_IJS19_S1O_EEENSB_IJS1O_SE_EEEEEEENSA_17SM75_U32x4_LDSM_NENSA_21SM90_TMA_STORE_IM2COLES27_NSA_17SM90_U32x4_STSM_NENSA_39AutoVectorizingCopyWithAssumedAlignmentILi128EEEEEEvvEEEEvNT_6ParamsE) ;  /* 0xffffff7402a87950 */ /* 0x000fea0003c3ffff */
.L_x_178:
[----:B------:R-:W-:-:S00]  /*8960*/  BRA `(.L_x_178) ;  /* 0xfffffffc00fc7947 */ /* 0x000fc0000383ffff */
[----:B------:R-:W-:-:S00]  /*8970*/  NOP ;  /* 0x0000000000007918 */ /* 0x000fc00000000000 */
        /* <DEDUP_REMOVED lines=8> */
.L_x_179:


//--------------------- .nv.global.init           --------------------------
	.section	.nv.global.init,"aw",@progbits
.nv.global.init:
	.type		$str$29,@object
	.size		$str$29,($str$30 - $str$29)
$str$29:
        /*0000*/ 	.byte	0x28, 0x61, 0x64, 0x64, 0x72, 0x65, 0x73, 0x73, 0x20, 0x26, 0x20, 0x6d, 0x61, 0x73, 0x6b, 0x29
        /*0010*/ 	.byte	0x20, 0x3d, 0x3d, 0x20, 0x30, 0x00
	.type		$str$30,@object
	.size		$str$30,($str$28 - $str$30)
$str$30:
        /*0016*/ 	.byte	0x2f, 0x74, 0x6d, 0x70, 0x2f, 0x63, 0x75, 0x74, 0x6c, 0x61, 0x73, 0x73, 0x5f, 0x73, 0x77, 0x65
        /*0026*/ 	.byte	0x65, 0x70, 0x5f, 0x73, 0x72, 0x63, 0x2f, 0x69, 0x6e, 0x63, 0x6c, 0x75, 0x64, 0x65, 0x2f, 0x63
        /*0036*/ 	.byte	0x75, 0x74, 0x65, 0x2f, 0x70, 0x6f, 0x69, 0x6e, 0x74, 0x65, 0x72, 0x5f, 0x66, 0x6c, 0x61, 0x67
        /*0046*/ 	.byte	0x67, 0x65, 0x64, 0x2e, 0x68, 0x70, 0x70, 0x00
	.type		$str$28,@object
	.size		$str$28,($str$27 - $str$28)
$str$28:
        /*004e*/ 	.byte	0x2f, 0x74, 0x6d, 0x70, 0x2f, 0x63, 0x75, 0x74, 0x6c, 0x61, 0x73, 0x73, 0x5f, 0x73, 0x77, 0x65
        /*005e*/ 	.byte	0x65, 0x70, 0x5f, 0x73, 0x72, 0x63, 0x2f, 0x69, 0x6e, 0x63, 0x6c, 0x75, 0x64, 0x65, 0x2f, 0x63
        /*006e*/ 	.byte	0x75, 0x74, 0x65, 0x2f, 0x61, 0x74, 0x6f, 0x6d, 0x2f, 0x63, 0x6f, 0x70, 0x79, 0x5f, 0x74, 0x72
        /*007e*/ 	.byte	0x61, 0x69, 0x74, 0x73, 0x5f, 0x73, 0x6d, 0x31, 0x30, 0x30, 0x2e, 0x68, 0x70, 0x70, 0x00
	.type		$str$27,@object
	.size		$str$27,(__unnamed_1 - $str$27)
$str$27:
        /*008d*/ 	.byte	0x28, 0x28, 0x75, 0x69, 0x6e, 0x74, 0x33, 0x32, 0x5f, 0x74, 0x28, 0x74, 0x68, 0x72, 0x65, 0x61
        /*009d*/ 	.byte	0x64, 0x49, 0x64, 0x78, 0x2e, 0x78, 0x29, 0x20, 0x2f, 0x20, 0x33, 0x32, 0x29, 0x20, 0x25, 0x20
        /*00ad*/ 	.byte	0x34, 0x29, 0x20, 0x3d, 0x3d, 0x20, 0x28, 0x28, 0x28, 0x74, 0x6d, 0x65, 0x6d, 0x5f, 0x61, 0x64
        /*00bd*/ 	.byte	0x64, 0x72, 0x20, 0x3e, 0x3e, 0x20, 0x31, 0x36, 0x29, 0x20, 0x2f, 0x20, 0x33, 0x32, 0x29, 0x20
        /*00cd*/ 	.byte	0x25, 0x20, 0x34, 0x29, 0x00
	.type		__unnamed_1,@object
	.size		__unnamed_1,(__unnamed_2 - __unnamed_1)
__unnamed_1:
        /*00d2*/ 	.byte	0x61, 0x75, 0x74, 0x6f, 0x20, 0x63, 0x75, 0x74, 0x65, 0x3a, 0x3a, 0x61, 0x73, 0x5f, 0x70, 0x6f
        /* <DEDUP_REMOVED lines=24> */
        /*0262*/ 	.byte	0x3e, 0x3e, 0x3e, 0x5d, 0x00
	.type		__unnamed_2,@object
	.size		__unnamed_2,(.L_2 - __unnamed_2)
__unnamed_2:
        /* <DEDUP_REMOVED lines=46> */
.L_2:


//--------------------- .nv.shared._ZN7cutlass13device_kernelINS_4conv6kernel13ConvUniversalINS1_16ConvProblemShapeILNS1_8OperatorE0ELi2EEENS1_10collective14CollectiveConvINS1_47MainloopSm100TmaUmmaWarpSpecializedImplicitGemmILS5_0ELi13ELi2ELi1ELi2EN4cute5tupleIJNSA_1CILi2EEENSC_ILi1EEESE_EEEEENSB_IJNSC_ILi64EEESH_NSB_IJSH_EEEEEENS_6half_tESK_NSA_8TiledMMAINSA_8MMA_AtomIJNSA_20SM100_MMA_F16BF16_SSISK_SK_fLi64ELi64ELNSA_4UMMA5MajorE0ELSP_0ELNSO_7ScaleInE0ELSQ_0EEEEEENSA_6LayoutINSB_IJSE_SE_SE_EEENSB_IJNSC_ILi0EEESV_SV_EEEEENSB_IJNSA_10UnderscoreESY_SY_EEEEENS7_6detail27Sm100ImplicitGemmTileTraitsINSA_20SM90_TMA_LOAD_IM2COLENSA_14ComposedLayoutINSA_7SwizzleILi3ELi4ELi3EEENSA_18smem_ptr_flag_bitsILi16EEENST_INSB_IJNSC_ILi8EEESH_EEENSB_IJSH_SE_EEEEEEEvEENS12_INSA_23SM90_TMA_LOAD_MULTICASTES1D_vEEEENS_8epilogue10collective18CollectiveEpilogueINS1I_23Sm100TmaWarpSpecializedILi3ELi2ELi16ELb1ELb0EEEJSJ_NSB_IJNST_ISH_SE_EENST_INSC_ILi32EEESE_EEEEESK_NSB_IJNSB_IJlllEEESE_SV_EEESK_S1S_NS1I_6fusion15FusionCallbacksIS1M_NS1T_17LinearCombinationISK_fSK_fLNS_15FloatRoundStyleE2EEESJ_S1Q_JEEENSA_5SM1004TMEM4LOAD26SM100_TMEM_LOAD_16dp256b4xES13_NS14_INS15_ILi2ELi4ELi3EEES18_NST_INSB_IJS19_S1O_EEENSB_IJS1O_SE_EEEEEEENSA_17SM75_U32x4_LDSM_NENSA_21SM90_TMA_STORE_IM2COLES27_NSA_17SM90_U32x4_STSM_NENSA_39AutoVectorizingCopyWithAssumedAlignmentILi128EEEEEEvvEEEEvNT_6ParamsE --------------------------
	.section	.nv.shared._ZN7cutlass13device_kernelINS_4conv6kernel13ConvUniversalINS1_16ConvProblemShapeILNS1_8OperatorE0ELi2EEENS1_10collective14CollectiveConvINS1_47MainloopSm100TmaUmmaWarpSpecializedImplicitGemmILS5_0ELi13ELi2ELi1ELi2EN4cute5tupleIJNSA_1CILi2EEENSC_ILi1EEESE_EEEEENSB_IJNSC_ILi64EEESH_NSB_IJSH_EEEEEENS_6half_tESK_NSA_8TiledMMAINSA_8MMA_AtomIJNSA_20SM100_MMA_F16BF16_SSISK_SK_fLi64ELi64ELNSA_4UMMA5MajorE0ELSP_0ELNSO_7ScaleInE0ELSQ_0EEEEEENSA_6LayoutINSB_IJSE_SE_SE_EEENSB_IJNSC_ILi0EEESV_SV_EEEEENSB_IJNSA_10UnderscoreESY_SY_EEEEENS7_6detail27Sm100ImplicitGemmTileTraitsINSA_20SM90_TMA_LOAD_IM2COLENSA_14ComposedLayoutINSA_7SwizzleILi3ELi4ELi3EEENSA_18smem_ptr_flag_bitsILi16EEENST_INSB_IJNSC_ILi8EEESH_EEENSB_IJSH_SE_EEEEEEEvEENS12_INSA_23SM90_TMA_LOAD_MULTICASTES1D_vEEEENS_8epilogue10collective18CollectiveEpilogueINS1I_23Sm100TmaWarpSpecializedILi3ELi2ELi16ELb1ELb0EEEJSJ_NSB_IJNST_ISH_SE_EENST_INSC_ILi32EEESE_EEEEESK_NSB_IJNSB_IJlllEEESE_SV_EEESK_S1S_NS1I_6fusion15FusionCallbacksIS1M_NS1T_17LinearCombinationISK_fSK_fLNS_15FloatRoundStyleE2EEESJ_S1Q_JEEENSA_5SM1004TMEM4LOAD26SM100_TMEM_LOAD_16dp256b4xES13_NS14_INS15_ILi2ELi4ELi3EEES18_NST_INSB_IJS19_S1O_EEENSB_IJS1O_SE_EEEEEEENSA_17SM75_U32x4_LDSM_NENSA_21SM90_TMA_STORE_IM2COLES27_NSA_17SM90_U32x4_STSM_NENSA_39AutoVectorizingCopyWithAssumedAlignmentILi128EEEEEEvvEEEEvNT_6ParamsE,"aw",@nobits
	.sectionflags	@""
	.align	16
	.zero		1024


//--------------------- .nv.shared.reserved.0     --------------------------
	.section	.nv.shared.reserved.0,"aw",@nobits
	.weak		__nv_reservedSMEM_offset_0_alias
	.size		__nv_reservedSMEM_offset_0_alias, 0, 64
	.other		__nv_reservedSMEM_offset_0_alias,@"STO_CUDA_RESERVED_SHARED STV_DEFAULT"
__nv_reservedSMEM_offset_0_alias:
	.zero		0
.nv.shared.reserved.0:
	.zero		64
	.weak		__nv_reservedSMEM_tcgen05_partition
	.type		__nv_reservedSMEM_tcgen05_partition,@object
	.size		__nv_reservedSMEM_tcgen05_partition,(.L_0 - __nv_reservedSMEM_tcgen05_partition)
__nv_reservedSMEM_tcgen05_partition:
	.zero		32
.L_0:


//--------------------- .nv.global                --------------------------
	.section	.nv.global,"aw",@nobits
.nv.global:
	.type		_ZN39_INTERNAL_c0be7e6a_4_k_cu_ad87a2d8_33364cute1_E,@object
	.size		_ZN39_INTERNAL_c0be7e6a_4_k_cu_ad87a2d8_33364cute1_E,(_ZN39_INTERNAL_c0be7e6a_4_k_cu_ad87a2d8_33364cuda3std3__45__cpo6cbeginE - _ZN39_INTERNAL_c0be7e6a_4_k_cu_ad87a2d8_33364cute1_E)
_ZN39_INTERNAL_c0be7e6a_4_k_cu_ad87a2d8_33364cute1_E:
	.zero		1
	.type		_ZN39_INTERNAL_c0be7e6a_4_k_cu_ad87a2d8_33364cuda3std3__45__cpo6cbeginE,@object
	.size		_ZN39_INTERNAL_c0be7e6a_4_k_cu_ad87a2d8_33364cuda3std3__45__cpo6cbeginE,(_ZN39_INTERNAL_c0be7e6a_4_k_cu_ad87a2d8_33364cuda3std3__48in_placeE - _ZN39_INTERNAL_c0be7e6a_4_k_cu_ad87a2d8_33364cuda3std3__45__cpo6cbeginE)
_ZN39_INTERNAL_c0be7e6a_4_k_cu_ad87a2d8_33364cuda3std3__45__cpo6cbeginE:
	.zero		1
	.type		_ZN39_INTERNAL_c0be7e6a_4_k_cu_ad87a2d8_33364cuda3std3__48in_placeE,@object
	.size		_ZN39_INTERNAL_c0be7e6a_4_k_cu_ad87a2d8_33364cuda3std3__48in_placeE,(_ZN39_INTERNAL_c0be7e6a_4_k_cu_ad87a2d8_33364cuda3std6ranges3__45__cpo9iter_moveE - _ZN39_INTERNAL_c0be7e6a_4_k_cu_ad87a2d8_33364cuda3std3__48in_placeE)
_ZN39_INTERNAL_c0be7e6a_4_k_cu_ad87a2d8_33364cuda3std3__48in_placeE:
	.zero		1
	.type		_ZN39_INTERNAL_c0be7e6a_4_k_cu_ad87a2d8_33364cuda3std6ranges3__45__cpo9iter_moveE,@object
	.size		_ZN39_INTERNAL_c0be7e6a_4_k_cu_ad87a2d8_33364cuda3std6ranges3__45__cpo9iter_moveE,(_ZN39_INTERNAL_c0be7e6a_4_k_cu_ad87a2d8_33364cuda3std3__45__cpo5beginE - _ZN39_INTERNAL_c0be7e6a_4_k_cu_ad87a2d8_33364cuda3std6ranges3__45__cpo9iter_moveE)
_ZN39_INTERNAL_c0be7e6a_4_k_cu_ad87a2d8_33364cuda3std6ranges3__45__cpo9iter_moveE:
	.zero		1
	.type		_ZN39_INTERNAL_c0be7e6a_4_k_cu_ad87a2d8_33364cuda3std3__45__cpo5beginE,@object
	.size		_ZN39_INTERNAL_c0be7e6a_4_k_cu_ad87a2d8_33364cuda3std3__45__cpo5beginE,(_ZN39_INTERNAL_c0be7e6a_4_k_cu_ad87a2d8_33364cuda3std3__441_GLOBAL__N__c0be7e6a_4_k_cu_ad87a2d8_33366ignoreE - _ZN39_INTERNAL_c0be7e6a_4_k_cu_ad87a2d8_33364cuda3std3__45__cpo5beginE)
_ZN39_INTERNAL_c0be7e6a_4_k_cu_ad87a2d8_33364cuda3std3__45__cpo5beginE:
	.zero		1
	.type		_ZN39_INTERNAL_c0be7e6a_4_k_cu_ad87a2d8_33364cuda3std3__441_GLOBAL__N__c0be7e6a_4_k_cu_ad87a2d8_33366ignoreE,@object
	.size		_ZN39_INTERNAL_c0be7e6a_4_k_cu_ad87a2d8_33364cuda3std3__441_GLOBAL__N__c0be7e6a_4_k_cu_ad87a2d8_33366ignoreE,(_ZN39_INTERNAL_c0be7e6a_4_k_cu_ad87a2d8_33364cute7productE - _ZN39_INTERNAL_c0be7e6a_4_k_cu_ad87a2d8_33364cuda3std3__441_GLOBAL__N__c0be7e6a_4_k_cu_ad87a2d8_33366ignoreE)
_ZN39_INTERNAL_c0be7e6a_4_k_cu_ad87a2d8_33364cuda3std3__441_GLOBAL__N__c0be7e6a_4_k_cu_ad87a2d8_33366ignoreE:
	.zero		1
	.type		_ZN39_INTERNAL_c0be7e6a_4_k_cu_ad87a2d8_33364cute7productE,@object
	.size		_ZN39_INTERNAL_c0be7e6a_4_k_cu_ad87a2d8_33364cute7productE,(_ZN39_INTERNAL_c0be7e6a_4_k_cu_ad87a2d8_33364cuda3std3__45__cpo3endE - _ZN39_INTERNAL_c0be7e6a_4_k_cu_ad87a2d8_33364cute7productE)
_ZN39_INTERNAL_c0be7e6a_4_k_cu_ad87a2d8_33364cute7productE:
	.zero		1
	.type		_ZN39_INTERNAL_c0be7e6a_4_k_cu_ad87a2d8_33364cuda3std3__45__cpo3endE,@object
	.size		_ZN39_INTERNAL_c0be7e6a_4_k_cu_ad87a2d8_33364cuda3std3__45__cpo3endE,(_ZN39_INTERNAL_c0be7e6a_4_k_cu_ad87a2d8_33364cuda3std3__419piecewise_constructE - _ZN39_INTERNAL_c0be7e6a_4_k_cu_ad87a2d8_33364cuda3std3__45__cpo3endE)
_ZN39_INTERNAL_c0be7e6a_4_k_cu_ad87a2d8_33364cuda3std3__45__cpo3endE:
	.zero		1
	.type		_ZN39_INTERNAL_c0be7e6a_4_k_cu_ad87a2d8_33364cuda3std3__419piecewise_constructE,@object
	.size		_ZN39_INTERNAL_c0be7e6a_4_k_cu_ad87a2d8_33364cuda3std3__419piecewise_constructE,(_ZN39_INTERNAL_c0be7e6a_4_k_cu_ad87a2d8_33364cuda3std3__45__cpo4cendE - _ZN39_INTERNAL_c0be7e6a_4_k_cu_ad87a2d8_33364cuda3std3__419piecewise_constructE)
_ZN39_INTERNAL_c0be7e6a_4_k_cu_ad87a2d8_33364cuda3std3__419piecewise_constructE:
	.zero		1
	.type		_ZN39_INTERNAL_c0be7e6a_4_k_cu_ad87a2d8_33364cuda3std3__45__cpo4cendE,@object
	.size		_ZN39_INTERNAL_c0be7e6a_4_k_cu_ad87a2d8_33364cuda3std3__45__cpo4cendE,(_ZN39_INTERNAL_c0be7e6a_4_k_cu_ad87a2d8_33364cuda3std6ranges3__45__cpo4swapE - _ZN39_INTERNAL_c0be7e6a_4_k_cu_ad87a2d8_33364cuda3std3__45__cpo4cendE)
_ZN39_INTERNAL_c0be7e6a_4_k_cu_ad87a2d8_33364cuda3std3__45__cpo4cendE:
	.zero		1
	.type		_ZN39_INTERNAL_c0be7e6a_4_k_cu_ad87a2d8_33364cuda3std6ranges3__45__cpo4swapE,@object
	.size		_ZN39_INTERNAL_c0be7e6a_4_k_cu_ad87a2d8_33364cuda3std6ranges3__45__cpo4swapE,(.L_10 - _ZN39_INTERNAL_c0be7e6a_4_k_cu_ad87a2d8_33364cuda3std6ranges3__45__cpo4swapE)
_ZN39_INTERNAL_c0be7e6a_4_k_cu_ad87a2d8_33364cuda3std6ranges3__45__cpo4swapE:
	.zero		1
.L_10:


//--------------------- .nv.constant0._ZN7cutlass13device_kernelINS_4conv6kernel13ConvUniversalINS1_16ConvProblemShapeILNS1_8OperatorE0ELi2EEENS1_10collective14CollectiveConvINS1_47MainloopSm100TmaUmmaWarpSpecializedImplicitGemmILS5_0ELi13ELi2ELi1ELi2EN4cute5tupleIJNSA_1CILi2EEENSC_ILi1EEESE_EEEEENSB_IJNSC_ILi64EEESH_NSB_IJSH_EEEEEENS_6half_tESK_NSA_8TiledMMAINSA_8MMA_AtomIJNSA_20SM100_MMA_F16BF16_SSISK_SK_fLi64ELi64ELNSA_4UMMA5MajorE0ELSP_0ELNSO_7ScaleInE0ELSQ_0EEEEEENSA_6LayoutINSB_IJSE_SE_SE_EEENSB_IJNSC_ILi0EEESV_SV_EEEEENSB_IJNSA_10UnderscoreESY_SY_EEEEENS7_6detail27Sm100ImplicitGemmTileTraitsINSA_20SM90_TMA_LOAD_IM2COLENSA_14ComposedLayoutINSA_7SwizzleILi3ELi4ELi3EEENSA_18smem_ptr_flag_bitsILi16EEENST_INSB_IJNSC_ILi8EEESH_EEENSB_IJSH_SE_EEEEEEEvEENS12_INSA_23SM90_TMA_LOAD_MULTICASTES1D_vEEEENS_8epilogue10collective18CollectiveEpilogueINS1I_23Sm100TmaWarpSpecializedILi3ELi2ELi16ELb1ELb0EEEJSJ_NSB_IJNST_ISH_SE_EENST_INSC_ILi32EEESE_EEEEESK_NSB_IJNSB_IJlllEEESE_SV_EEESK_S1S_NS1I_6fusion15FusionCallbacksIS1M_NS1T_17LinearCombinationISK_fSK_fLNS_15FloatRoundStyleE2EEESJ_S1Q_JEEENSA_5SM1004TMEM4LOAD26SM100_TMEM_LOAD_16dp256b4xES13_NS14_INS15_ILi2ELi4ELi3EEES18_NST_INSB_IJS19_S1O_EEENSB_IJS1O_SE_EEEEEEENSA_17SM75_U32x4_LDSM_NENSA_21SM90_TMA_STORE_IM2COLES27_NSA_17SM90_U32x4_STSM_NENSA_39AutoVectorizingCopyWithAssumedAlignmentILi128EEEEEEvvEEEEvNT_6ParamsE --------------------------
	.section	.nv.constant0._ZN7cutlass13device_kernelINS_4conv6kernel13ConvUniversalINS1_16ConvProblemShapeILNS1_8OperatorE0ELi2EEENS1_10collective14CollectiveConvINS1_47MainloopSm100TmaUmmaWarpSpecializedImplicitGemmILS5_0ELi13ELi2ELi1ELi2EN4cute5tupleIJNSA_1CILi2EEENSC_ILi1EEESE_EEEEENSB_IJNSC_ILi64EEESH_NSB_IJSH_EEEEEENS_6half_tESK_NSA_8TiledMMAINSA_8MMA_AtomIJNSA_20SM100_MMA_F16BF16_SSISK_SK_fLi64ELi64ELNSA_4UMMA5MajorE0ELSP_0ELNSO_7ScaleInE0ELSQ_0EEEEEENSA_6LayoutINSB_IJSE_SE_SE_EEENSB_IJNSC_ILi0EEESV_SV_EEEEENSB_IJNSA_10UnderscoreESY_SY_EEEEENS7_6detail27Sm100ImplicitGemmTileTraitsINSA_20SM90_TMA_LOAD_IM2COLENSA_14ComposedLayoutINSA_7SwizzleILi3ELi4ELi3EEENSA_18smem_ptr_flag_bitsILi16EEENST_INSB_IJNSC_ILi8EEESH_EEENSB_IJSH_SE_EEEEEEEvEENS12_INSA_23SM90_TMA_LOAD_MULTICASTES1D_vEEEENS_8epilogue10collective18CollectiveEpilogueINS1I_23Sm100TmaWarpSpecializedILi3ELi2ELi16ELb1ELb0EEEJSJ_NSB_IJNST_ISH_SE_EENST_INSC_ILi32EEESE_EEEEESK_NSB_IJNSB_IJlllEEESE_SV_EEESK_S1S_NS1I_6fusion15FusionCallbacksIS1M_NS1T_17LinearCombinationISK_fSK_fLNS_15FloatRoundStyleE2EEESJ_S1Q_JEEENSA_5SM1004TMEM4LOAD26SM100_TMEM_LOAD_16dp256b4xES13_NS14_INS15_ILi2ELi4ELi3EEES18_NST_INSB_IJS19_S1O_EEENSB_IJS1O_SE_EEEEEEENSA_17SM75_U32x4_LDSM_NENSA_21SM90_TMA_STORE_IM2COLES27_NSA_17SM90_U32x4_STSM_NENSA_39AutoVectorizingCopyWithAssumedAlignmentILi128EEEEEEvvEEEEvNT_6ParamsE,"a",@progbits
	.sectionflags	@""
	.align	4
.nv.constant0._ZN7cutlass13device_kernelINS_4conv6kernel13ConvUniversalINS1_16ConvProblemShapeILNS1_8OperatorE0ELi2EEENS1_10collective14CollectiveConvINS1_47MainloopSm100TmaUmmaWarpSpecializedImplicitGemmILS5_0ELi13ELi2ELi1ELi2EN4cute5tupleIJNSA_1CILi2EEENSC_ILi1EEESE_EEEEENSB_IJNSC_ILi64EEESH_NSB_IJSH_EEEEEENS_6half_tESK_NSA_8TiledMMAINSA_8MMA_AtomIJNSA_20SM100_MMA_F16BF16_SSISK_SK_fLi64ELi64ELNSA_4UMMA5MajorE0ELSP_0ELNSO_7ScaleInE0ELSQ_0EEEEEENSA_6LayoutINSB_IJSE_SE_SE_EEENSB_IJNSC_ILi0EEESV_SV_EEEEENSB_IJNSA_10UnderscoreESY_SY_EEEEENS7_6detail27Sm100ImplicitGemmTileTraitsINSA_20SM90_TMA_LOAD_IM2COLENSA_14ComposedLayoutINSA_7SwizzleILi3ELi4ELi3EEENSA_18smem_ptr_flag_bitsILi16EEENST_INSB_IJNSC_ILi8EEESH_EEENSB_IJSH_SE_EEEEEEEvEENS12_INSA_23SM90_TMA_LOAD_MULTICASTES1D_vEEEENS_8epilogue10collective18CollectiveEpilogueINS1I_23Sm100TmaWarpSpecializedILi3ELi2ELi16ELb1ELb0EEEJSJ_NSB_IJNST_ISH_SE_EENST_INSC_ILi32EEESE_EEEEESK_NSB_IJNSB_IJlllEEESE_SV_EEESK_S1S_NS1I_6fusion15FusionCallbacksIS1M_NS1T_17LinearCombinationISK_fSK_fLNS_15FloatRoundStyleE2EEESJ_S1Q_JEEENSA_5SM1004TMEM4LOAD26SM100_TMEM_LOAD_16dp256b4xES13_NS14_INS15_ILi2ELi4ELi3EEES18_NST_INSB_IJS19_S1O_EEENSB_IJS1O_SE_EEEEEEENSA_17SM75_U32x4_LDSM_NENSA_21SM90_TMA_STORE_IM2COLES27_NSA_17SM90_U32x4_STSM_NENSA_39AutoVectorizingCopyWithAssumedAlignmentILi128EEEEEEvvEEEEvNT_6ParamsE:
	.zero		2944


//--------------------- SYMBOLS --------------------------

	.type		.nv.reservedSmem.offset0,@object
	.size		.nv.reservedSmem.offset0,0x4
	.type		.nv.reservedSmem.cap,@object
	.size		.nv.reservedSmem.cap,0x4
	.type		__assertfail,@function
